//
// Generated by NVIDIA NVVM Compiler
//
// Compiler Build ID: CL-36424714
// Cuda compilation tools, release 13.0, V13.0.88
// Based on NVVM 20.0.0
//

.version 9.0
.target sm_100
.address_size 64

	// .globl	_Z23rms_norm_forward_kernelPKfS0_S0_PfS1_S1_iif
.extern .shared .align 16 .b8 shared[];

.visible .entry _Z23rms_norm_forward_kernelPKfS0_S0_PfS1_S1_iif(
	.param .u64 .ptr .align 1 _Z23rms_norm_forward_kernelPKfS0_S0_PfS1_S1_iif_param_0,
	.param .u64 .ptr .align 1 _Z23rms_norm_forward_kernelPKfS0_S0_PfS1_S1_iif_param_1,
	.param .u64 .ptr .align 1 _Z23rms_norm_forward_kernelPKfS0_S0_PfS1_S1_iif_param_2,
	.param .u64 .ptr .align 1 _Z23rms_norm_forward_kernelPKfS0_S0_PfS1_S1_iif_param_3,
	.param .u64 .ptr .align 1 _Z23rms_norm_forward_kernelPKfS0_S0_PfS1_S1_iif_param_4,
	.param .u64 .ptr .align 1 _Z23rms_norm_forward_kernelPKfS0_S0_PfS1_S1_iif_param_5,
	.param .u32 _Z23rms_norm_forward_kernelPKfS0_S0_PfS1_S1_iif_param_6,
	.param .u32 _Z23rms_norm_forward_kernelPKfS0_S0_PfS1_S1_iif_param_7,
	.param .f32 _Z23rms_norm_forward_kernelPKfS0_S0_PfS1_S1_iif_param_8
)
{
	.reg .pred 	%p<12>;
	.reg .b32 	%r<25>;
	.reg .b32 	%f<29>;
	.reg .b64 	%rd<37>;

	ld.param.u64 	%rd8, [_Z23rms_norm_forward_kernelPKfS0_S0_PfS1_S1_iif_param_0];
	ld.param.u64 	%rd13, [_Z23rms_norm_forward_kernelPKfS0_S0_PfS1_S1_iif_param_1];
	ld.param.u64 	%rd9, [_Z23rms_norm_forward_kernelPKfS0_S0_PfS1_S1_iif_param_2];
	ld.param.u64 	%rd10, [_Z23rms_norm_forward_kernelPKfS0_S0_PfS1_S1_iif_param_3];
	ld.param.u64 	%rd11, [_Z23rms_norm_forward_kernelPKfS0_S0_PfS1_S1_iif_param_4];
	ld.param.u64 	%rd12, [_Z23rms_norm_forward_kernelPKfS0_S0_PfS1_S1_iif_param_5];
	ld.param.u32 	%r15, [_Z23rms_norm_forward_kernelPKfS0_S0_PfS1_S1_iif_param_6];
	ld.param.u32 	%r14, [_Z23rms_norm_forward_kernelPKfS0_S0_PfS1_S1_iif_param_7];
	ld.param.f32 	%f5, [_Z23rms_norm_forward_kernelPKfS0_S0_PfS1_S1_iif_param_8];
	cvta.to.global.u64 	%rd1, %rd13;
	mov.u32 	%r1, %ctaid.x;
	mov.u32 	%r23, %tid.x;
	setp.ge.s32 	%p1, %r1, %r15;
	@%p1 bra 	$L__BB0_15;
	cvta.to.global.u64 	%rd14, %rd8;
	cvta.to.global.u64 	%rd2, %rd12;
	cvta.to.global.u64 	%rd3, %rd10;
	mul.lo.s32 	%r16, %r14, %r1;
	cvt.s64.s32 	%rd4, %r16;
	mul.wide.s32 	%rd15, %r16, 4;
	add.s64 	%rd5, %rd14, %rd15;
	setp.ge.s32 	%p2, %r23, %r14;
	mov.f32 	%f28, 0f00000000;
	@%p2 bra 	$L__BB0_4;
	mov.f32 	%f28, 0f00000000;
	mov.u32 	%r3, %ntid.x;
	mov.u32 	%r21, %r23;
$L__BB0_3:
	mul.wide.s32 	%rd16, %r21, 4;
	add.s64 	%rd17, %rd5, %rd16;
	ld.global.f32 	%f8, [%rd17];
	fma.rn.f32 	%f28, %f8, %f8, %f28;
	add.s32 	%r21, %r21, %r3;
	setp.lt.s32 	%p3, %r21, %r14;
	@%p3 bra 	$L__BB0_3;
$L__BB0_4:
	shl.b32 	%r17, %r23, 2;
	mov.u32 	%r18, shared;
	add.s32 	%r6, %r18, %r17;
	st.shared.f32 	[%r6], %f28;
	bar.sync 	0;
	mov.u32 	%r7, %ntid.x;
	setp.lt.u32 	%p4, %r7, 2;
	@%p4 bra 	$L__BB0_9;
	mov.u32 	%r22, %r7;
$L__BB0_6:
	shr.u32 	%r9, %r22, 1;
	setp.ge.u32 	%p5, %r23, %r9;
	@%p5 bra 	$L__BB0_8;
	shl.b32 	%r19, %r9, 2;
	add.s32 	%r20, %r6, %r19;
	ld.shared.f32 	%f9, [%r20];
	ld.shared.f32 	%f10, [%r6];
	add.f32 	%f11, %f9, %f10;
	st.shared.f32 	[%r6], %f11;
$L__BB0_8:
	bar.sync 	0;
	setp.gt.u32 	%p6, %r22, 3;
	mov.u32 	%r22, %r9;
	@%p6 bra 	$L__BB0_6;
$L__BB0_9:
	setp.ne.s32 	%p7, %r23, 0;
	cvta.to.global.u64 	%rd18, %rd11;
	mul.wide.u32 	%rd19, %r1, 4;
	add.s64 	%rd6, %rd18, %rd19;
	@%p7 bra 	$L__BB0_11;
	ld.shared.f32 	%f12, [shared];
	cvt.rn.f32.s32 	%f13, %r14;
	div.rn.f32 	%f14, %f12, %f13;
	sqrt.rn.f32 	%f15, %f14;
	st.global.f32 	[%rd6], %f15;
$L__BB0_11:
	setp.ge.s32 	%p8, %r23, %r14;
	bar.sync 	0;
	ld.global.f32 	%f16, [%rd6];
	add.f32 	%f4, %f5, %f16;
	@%p8 bra 	$L__BB0_15;
	setp.eq.s64 	%p9, %rd9, 0;
	@%p9 bra 	$L__BB0_16;
	cvta.to.global.u64 	%rd7, %rd9;
$L__BB0_14:
	cvt.s64.s32 	%rd20, %r23;
	mul.wide.s32 	%rd21, %r23, 4;
	add.s64 	%rd22, %rd5, %rd21;
	ld.global.f32 	%f17, [%rd22];
	div.rn.f32 	%f18, %f17, %f4;
	add.s64 	%rd23, %rd20, %rd4;
	shl.b64 	%rd24, %rd23, 2;
	add.s64 	%rd25, %rd2, %rd24;
	st.global.f32 	[%rd25], %f18;
	add.s64 	%rd26, %rd1, %rd21;
	ld.global.f32 	%f19, [%rd26];
	mul.f32 	%f20, %f18, %f19;
	add.s64 	%rd27, %rd3, %rd24;
	st.global.f32 	[%rd27], %f20;
	add.s64 	%rd28, %rd7, %rd21;
	ld.global.f32 	%f21, [%rd28];
	add.f32 	%f22, %f21, %f20;
	st.global.f32 	[%rd27], %f22;
	add.s32 	%r23, %r23, %r7;
	setp.lt.s32 	%p10, %r23, %r14;
	@%p10 bra 	$L__BB0_14;
$L__BB0_15:
	ret;
$L__BB0_16:
	cvt.s64.s32 	%rd29, %r23;
	mul.wide.s32 	%rd30, %r23, 4;
	add.s64 	%rd31, %rd5, %rd30;
	ld.global.f32 	%f23, [%rd31];
	div.rn.f32 	%f24, %f23, %f4;
	add.s64 	%rd32, %rd29, %rd4;
	shl.b64 	%rd33, %rd32, 2;
	add.s64 	%rd34, %rd2, %rd33;
	st.global.f32 	[%rd34], %f24;
	add.s64 	%rd35, %rd1, %rd30;
	ld.global.f32 	%f25, [%rd35];
	mul.f32 	%f26, %f24, %f25;
	add.s64 	%rd36, %rd3, %rd33;
	st.global.f32 	[%rd36], %f26;
	add.s32 	%r23, %r23, %r7;
	setp.lt.s32 	%p11, %r23, %r14;
	@%p11 bra 	$L__BB0_16;
	bra.uni 	$L__BB0_15;

}
	// .globl	_Z24rms_norm_backward_kernelPKfS0_S0_S0_Pfii
.visible .entry _Z24rms_norm_backward_kernelPKfS0_S0_S0_Pfii(
	.param .u64 .ptr .align 1 _Z24rms_norm_backward_kernelPKfS0_S0_S0_Pfii_param_0,
	.param .u64 .ptr .align 1 _Z24rms_norm_backward_kernelPKfS0_S0_S0_Pfii_param_1,
	.param .u64 .ptr .align 1 _Z24rms_norm_backward_kernelPKfS0_S0_S0_Pfii_param_2,
	.param .u64 .ptr .align 1 _Z24rms_norm_backward_kernelPKfS0_S0_S0_Pfii_param_3,
	.param .u64 .ptr .align 1 _Z24rms_norm_backward_kernelPKfS0_S0_S0_Pfii_param_4,
	.param .u32 _Z24rms_norm_backward_kernelPKfS0_S0_S0_Pfii_param_5,
	.param .u32 _Z24rms_norm_backward_kernelPKfS0_S0_S0_Pfii_param_6
)
{
	.reg .pred 	%p<9>;
	.reg .b32 	%r<22>;
	.reg .b32 	%f<31>;
	.reg .b64 	%rd<29>;

	ld.param.u64 	%rd7, [_Z24rms_norm_backward_kernelPKfS0_S0_S0_Pfii_param_0];
	ld.param.u64 	%rd8, [_Z24rms_norm_backward_kernelPKfS0_S0_S0_Pfii_param_1];
	ld.param.u64 	%rd11, [_Z24rms_norm_backward_kernelPKfS0_S0_S0_Pfii_param_2];
	ld.param.u64 	%rd9, [_Z24rms_norm_backward_kernelPKfS0_S0_S0_Pfii_param_3];
	ld.param.u64 	%rd10, [_Z24rms_norm_backward_kernelPKfS0_S0_S0_Pfii_param_4];
	ld.param.u32 	%r13, [_Z24rms_norm_backward_kernelPKfS0_S0_S0_Pfii_param_5];
	ld.param.u32 	%r12, [_Z24rms_norm_backward_kernelPKfS0_S0_S0_Pfii_param_6];
	cvta.to.global.u64 	%rd1, %rd11;
	mov.u32 	%r1, %ctaid.x;
	mov.u32 	%r21, %tid.x;
	setp.ge.s32 	%p1, %r1, %r13;
	@%p1 bra 	$L__BB1_12;
	cvta.to.global.u64 	%rd12, %rd9;
	cvta.to.global.u64 	%rd13, %rd7;
	cvta.to.global.u64 	%rd14, %rd8;
	mul.lo.s32 	%r14, %r12, %r1;
	cvt.s64.s32 	%rd2, %r14;
	mul.wide.s32 	%rd15, %r14, 4;
	add.s64 	%rd3, %rd13, %rd15;
	add.s64 	%rd4, %rd14, %rd15;
	mul.wide.u32 	%rd16, %r1, 4;
	add.s64 	%rd5, %rd12, %rd16;
	ld.global.f32 	%f1, [%rd5];
	setp.ge.s32 	%p2, %r21, %r12;
	mov.f32 	%f30, 0f00000000;
	@%p2 bra 	$L__BB1_4;
	mov.f32 	%f30, 0f00000000;
	mov.u32 	%r3, %ntid.x;
	mov.u32 	%r19, %r21;
$L__BB1_3:
	mul.wide.s32 	%rd17, %r19, 4;
	add.s64 	%rd18, %rd1, %rd17;
	ld.global.f32 	%f10, [%rd18];
	add.s64 	%rd19, %rd3, %rd17;
	ld.global.f32 	%f11, [%rd19];
	add.s64 	%rd20, %rd4, %rd17;
	ld.global.f32 	%f12, [%rd20];
	mul.f32 	%f13, %f10, %f11;
	mul.f32 	%f14, %f13, %f12;
	div.rn.f32 	%f15, %f14, %f1;
	add.f32 	%f30, %f30, %f15;
	add.s32 	%r19, %r19, %r3;
	setp.lt.s32 	%p3, %r19, %r12;
	@%p3 bra 	$L__BB1_3;
$L__BB1_4:
	shl.b32 	%r15, %r21, 2;
	mov.u32 	%r16, shared;
	add.s32 	%r6, %r16, %r15;
	st.shared.f32 	[%r6], %f30;
	bar.sync 	0;
	mov.u32 	%r7, %ntid.x;
	setp.lt.u32 	%p4, %r7, 2;
	@%p4 bra 	$L__BB1_9;
	mov.u32 	%r20, %r7;
$L__BB1_6:
	shr.u32 	%r9, %r20, 1;
	setp.ge.u32 	%p5, %r21, %r9;
	@%p5 bra 	$L__BB1_8;
	shl.b32 	%r17, %r9, 2;
	add.s32 	%r18, %r6, %r17;
	ld.shared.f32 	%f16, [%r18];
	ld.shared.f32 	%f17, [%r6];
	add.f32 	%f18, %f16, %f17;
	st.shared.f32 	[%r6], %f18;
$L__BB1_8:
	bar.sync 	0;
	setp.gt.u32 	%p6, %r20, 3;
	mov.u32 	%r20, %r9;
	@%p6 bra 	$L__BB1_6;
$L__BB1_9:
	setp.ge.s32 	%p7, %r21, %r12;
	ld.shared.f32 	%f5, [shared];
	bar.sync 	0;
	@%p7 bra 	$L__BB1_12;
	cvt.rn.f32.u32 	%f19, %r12;
	div.rn.f32 	%f6, %f5, %f19;
	cvta.to.global.u64 	%rd6, %rd10;
	mul.f32 	%f7, %f1, %f1;
$L__BB1_11:
	cvt.s64.s32 	%rd21, %r21;
	mul.wide.s32 	%rd22, %r21, 4;
	add.s64 	%rd23, %rd1, %rd22;
	ld.global.f32 	%f20, [%rd23];
	add.s64 	%rd24, %rd3, %rd22;
	ld.global.f32 	%f21, [%rd24];
	add.s64 	%rd25, %rd4, %rd22;
	ld.global.f32 	%f22, [%rd25];
	mul.f32 	%f23, %f20, %f21;
	ld.global.f32 	%f24, [%rd5];
	mul.f32 	%f25, %f23, %f24;
	mul.f32 	%f26, %f6, %f22;
	sub.f32 	%f27, %f25, %f26;
	div.rn.f32 	%f28, %f27, %f7;
	add.s64 	%rd26, %rd21, %rd2;
	shl.b64 	%rd27, %rd26, 2;
	add.s64 	%rd28, %rd6, %rd27;
	st.global.f32 	[%rd28], %f28;
	add.s32 	%r21, %r21, %r7;
	setp.lt.s32 	%p8, %r21, %r12;
	@%p8 bra 	$L__BB1_11;
$L__BB1_12:
	ret;

}
	// .globl	_Z34rms_norm_backward_grad_bias_kernelPfPKfii
.visible .entry _Z34rms_norm_backward_grad_bias_kernelPfPKfii(
	.param .u64 .ptr .align 1 _Z34rms_norm_backward_grad_bias_kernelPfPKfii_param_0,
	.param .u64 .ptr .align 1 _Z34rms_norm_backward_grad_bias_kernelPfPKfii_param_1,
	.param .u32 _Z34rms_norm_backward_grad_bias_kernelPfPKfii_param_2,
	.param .u32 _Z34rms_norm_backward_grad_bias_kernelPfPKfii_param_3
)
{
	.reg .pred 	%p<11>;
	.reg .b32 	%r<38>;
	.reg .b32 	%f<83>;
	.reg .b64 	%rd<43>;

	ld.param.u64 	%rd2, [_Z34rms_norm_backward_grad_bias_kernelPfPKfii_param_0];
	ld.param.u64 	%rd3, [_Z34rms_norm_backward_grad_bias_kernelPfPKfii_param_1];
	ld.param.u32 	%r23, [_Z34rms_norm_backward_grad_bias_kernelPfPKfii_param_2];
	ld.param.u32 	%r24, [_Z34rms_norm_backward_grad_bias_kernelPfPKfii_param_3];
	cvta.to.global.u64 	%rd1, %rd3;
	mov.u32 	%r25, %ctaid.x;
	mov.u32 	%r26, %ntid.x;
	mov.u32 	%r27, %tid.x;
	mad.lo.s32 	%r1, %r25, %r26, %r27;
	setp.ge.s32 	%p1, %r1, %r24;
	@%p1 bra 	$L__BB2_15;
	setp.lt.s32 	%p2, %r23, 1;
	mov.f32 	%f82, 0f00000000;
	@%p2 bra 	$L__BB2_14;
	and.b32  	%r2, %r23, 15;
	setp.lt.u32 	%p3, %r23, 16;
	mov.f32 	%f82, 0f00000000;
	mov.b32 	%r34, 0;
	@%p3 bra 	$L__BB2_5;
	and.b32  	%r34, %r23, 2147483632;
	neg.s32 	%r32, %r34;
	shl.b32 	%r5, %r24, 4;
	mov.f32 	%f82, 0f00000000;
	mul.wide.s32 	%rd6, %r24, 4;
	mov.u32 	%r31, %r1;
$L__BB2_4:
	.pragma "nounroll";
	mul.wide.s32 	%rd4, %r31, 4;
	add.s64 	%rd5, %rd1, %rd4;
	ld.global.f32 	%f18, [%rd5];
	add.f32 	%f19, %f82, %f18;
	add.s64 	%rd7, %rd5, %rd6;
	ld.global.f32 	%f20, [%rd7];
	add.f32 	%f21, %f19, %f20;
	add.s64 	%rd8, %rd7, %rd6;
	ld.global.f32 	%f22, [%rd8];
	add.f32 	%f23, %f21, %f22;
	add.s64 	%rd9, %rd8, %rd6;
	ld.global.f32 	%f24, [%rd9];
	add.f32 	%f25, %f23, %f24;
	add.s64 	%rd10, %rd9, %rd6;
	ld.global.f32 	%f26, [%rd10];
	add.f32 	%f27, %f25, %f26;
	add.s64 	%rd11, %rd10, %rd6;
	ld.global.f32 	%f28, [%rd11];
	add.f32 	%f29, %f27, %f28;
	add.s64 	%rd12, %rd11, %rd6;
	ld.global.f32 	%f30, [%rd12];
	add.f32 	%f31, %f29, %f30;
	add.s64 	%rd13, %rd12, %rd6;
	ld.global.f32 	%f32, [%rd13];
	add.f32 	%f33, %f31, %f32;
	add.s64 	%rd14, %rd13, %rd6;
	ld.global.f32 	%f34, [%rd14];
	add.f32 	%f35, %f33, %f34;
	add.s64 	%rd15, %rd14, %rd6;
	ld.global.f32 	%f36, [%rd15];
	add.f32 	%f37, %f35, %f36;
	add.s64 	%rd16, %rd15, %rd6;
	ld.global.f32 	%f38, [%rd16];
	add.f32 	%f39, %f37, %f38;
	add.s64 	%rd17, %rd16, %rd6;
	ld.global.f32 	%f40, [%rd17];
	add.f32 	%f41, %f39, %f40;
	add.s64 	%rd18, %rd17, %rd6;
	ld.global.f32 	%f42, [%rd18];
	add.f32 	%f43, %f41, %f42;
	add.s64 	%rd19, %rd18, %rd6;
	ld.global.f32 	%f44, [%rd19];
	add.f32 	%f45, %f43, %f44;
	add.s64 	%rd20, %rd19, %rd6;
	ld.global.f32 	%f46, [%rd20];
	add.f32 	%f47, %f45, %f46;
	add.s64 	%rd21, %rd20, %rd6;
	ld.global.f32 	%f48, [%rd21];
	add.f32 	%f82, %f47, %f48;
	add.s32 	%r32, %r32, 16;
	add.s32 	%r31, %r31, %r5;
	setp.ne.s32 	%p4, %r32, 0;
	@%p4 bra 	$L__BB2_4;
$L__BB2_5:
	setp.eq.s32 	%p5, %r2, 0;
	@%p5 bra 	$L__BB2_14;
	and.b32  	%r11, %r23, 7;
	setp.lt.u32 	%p6, %r2, 8;
	@%p6 bra 	$L__BB2_8;
	mad.lo.s32 	%r29, %r34, %r24, %r1;
	mul.wide.s32 	%rd22, %r29, 4;
	add.s64 	%rd23, %rd1, %rd22;
	ld.global.f32 	%f50, [%rd23];
	add.f32 	%f51, %f82, %f50;
	mul.wide.s32 	%rd24, %r24, 4;
	add.s64 	%rd25, %rd23, %rd24;
	ld.global.f32 	%f52, [%rd25];
	add.f32 	%f53, %f51, %f52;
	add.s64 	%rd26, %rd25, %rd24;
	ld.global.f32 	%f54, [%rd26];
	add.f32 	%f55, %f53, %f54;
	add.s64 	%rd27, %rd26, %rd24;
	ld.global.f32 	%f56, [%rd27];
	add.f32 	%f57, %f55, %f56;
	add.s64 	%rd28, %rd27, %rd24;
	ld.global.f32 	%f58, [%rd28];
	add.f32 	%f59, %f57, %f58;
	add.s64 	%rd29, %rd28, %rd24;
	ld.global.f32 	%f60, [%rd29];
	add.f32 	%f61, %f59, %f60;
	add.s64 	%rd30, %rd29, %rd24;
	ld.global.f32 	%f62, [%rd30];
	add.f32 	%f63, %f61, %f62;
	add.s64 	%rd31, %rd30, %rd24;
	ld.global.f32 	%f64, [%rd31];
	add.f32 	%f82, %f63, %f64;
	add.s32 	%r34, %r34, 8;
$L__BB2_8:
	setp.eq.s32 	%p7, %r11, 0;
	@%p7 bra 	$L__BB2_14;
	and.b32  	%r14, %r23, 3;
	setp.lt.u32 	%p8, %r11, 4;
	@%p8 bra 	$L__BB2_11;
	mad.lo.s32 	%r30, %r34, %r24, %r1;
	mul.wide.s32 	%rd32, %r30, 4;
	add.s64 	%rd33, %rd1, %rd32;
	ld.global.f32 	%f66, [%rd33];
	add.f32 	%f67, %f82, %f66;
	mul.wide.s32 	%rd34, %r24, 4;
	add.s64 	%rd35, %rd33, %rd34;
	ld.global.f32 	%f68, [%rd35];
	add.f32 	%f69, %f67, %f68;
	add.s64 	%rd36, %rd35, %rd34;
	ld.global.f32 	%f70, [%rd36];
	add.f32 	%f71, %f69, %f70;
	add.s64 	%rd37, %rd36, %rd34;
	ld.global.f32 	%f72, [%rd37];
	add.f32 	%f82, %f71, %f72;
	add.s32 	%r34, %r34, 4;
$L__BB2_11:
	setp.eq.s32 	%p9, %r14, 0;
	@%p9 bra 	$L__BB2_14;
	mad.lo.s32 	%r37, %r34, %r24, %r1;
	neg.s32 	%r36, %r14;
$L__BB2_13:
	.pragma "nounroll";
	mul.wide.s32 	%rd38, %r37, 4;
	add.s64 	%rd39, %rd1, %rd38;
	ld.global.f32 	%f73, [%rd39];
	add.f32 	%f82, %f82, %f73;
	add.s32 	%r37, %r37, %r24;
	add.s32 	%r36, %r36, 1;
	setp.ne.s32 	%p10, %r36, 0;
	@%p10 bra 	$L__BB2_13;
$L__BB2_14:
	cvta.to.global.u64 	%rd40, %rd2;
	mul.wide.s32 	%rd41, %r1, 4;
	add.s64 	%rd42, %rd40, %rd41;
	st.global.f32 	[%rd42], %f82;
$L__BB2_15:
	ret;

}
	// .globl	_Z36rms_norm_backward_grad_weight_kernelPKfS0_S0_Pfii
.visible .entry _Z36rms_norm_backward_grad_weight_kernelPKfS0_S0_Pfii(
	.param .u64 .ptr .align 1 _Z36rms_norm_backward_grad_weight_kernelPKfS0_S0_Pfii_param_0,
	.param .u64 .ptr .align 1 _Z36rms_norm_backward_grad_weight_kernelPKfS0_S0_Pfii_param_1,
	.param .u64 .ptr .align 1 _Z36rms_norm_backward_grad_weight_kernelPKfS0_S0_Pfii_param_2,
	.param .u64 .ptr .align 1 _Z36rms_norm_backward_grad_weight_kernelPKfS0_S0_Pfii_param_3,
	.param .u32 _Z36rms_norm_backward_grad_weight_kernelPKfS0_S0_Pfii_param_4,
	.param .u32 _Z36rms_norm_backward_grad_weight_kernelPKfS0_S0_Pfii_param_5
)
{
	.reg .pred 	%p<11>;
	.reg .b32 	%r<38>;
	.reg .b32 	%f<112>;
	.reg .b64 	%rd<74>;

	ld.param.u64 	%rd4, [_Z36rms_norm_backward_grad_weight_kernelPKfS0_S0_Pfii_param_0];
	ld.param.u64 	%rd5, [_Z36rms_norm_backward_grad_weight_kernelPKfS0_S0_Pfii_param_2];
	ld.param.u64 	%rd3, [_Z36rms_norm_backward_grad_weight_kernelPKfS0_S0_Pfii_param_3];
	ld.param.u32 	%r23, [_Z36rms_norm_backward_grad_weight_kernelPKfS0_S0_Pfii_param_4];
	ld.param.u32 	%r24, [_Z36rms_norm_backward_grad_weight_kernelPKfS0_S0_Pfii_param_5];
	cvta.to.global.u64 	%rd1, %rd5;
	cvta.to.global.u64 	%rd2, %rd4;
	mov.u32 	%r25, %ctaid.x;
	mov.u32 	%r26, %ntid.x;
	mov.u32 	%r27, %tid.x;
	mad.lo.s32 	%r1, %r25, %r26, %r27;
	setp.ge.s32 	%p1, %r1, %r24;
	@%p1 bra 	$L__BB3_15;
	setp.lt.s32 	%p2, %r23, 1;
	mov.f32 	%f111, 0f00000000;
	@%p2 bra 	$L__BB3_14;
	and.b32  	%r2, %r23, 15;
	setp.lt.u32 	%p3, %r23, 16;
	mov.f32 	%f111, 0f00000000;
	mov.b32 	%r34, 0;
	@%p3 bra 	$L__BB3_5;
	and.b32  	%r34, %r23, 2147483632;
	neg.s32 	%r32, %r34;
	shl.b32 	%r5, %r24, 4;
	mov.f32 	%f111, 0f00000000;
	mul.wide.s32 	%rd9, %r24, 4;
	mov.u32 	%r31, %r1;
$L__BB3_4:
	.pragma "nounroll";
	mul.wide.s32 	%rd6, %r31, 4;
	add.s64 	%rd7, %rd2, %rd6;
	ld.global.f32 	%f18, [%rd7];
	add.s64 	%rd8, %rd1, %rd6;
	ld.global.f32 	%f19, [%rd8];
	fma.rn.f32 	%f20, %f18, %f19, %f111;
	add.s64 	%rd10, %rd7, %rd9;
	ld.global.f32 	%f21, [%rd10];
	add.s64 	%rd11, %rd8, %rd9;
	ld.global.f32 	%f22, [%rd11];
	fma.rn.f32 	%f23, %f21, %f22, %f20;
	add.s64 	%rd12, %rd10, %rd9;
	ld.global.f32 	%f24, [%rd12];
	add.s64 	%rd13, %rd11, %rd9;
	ld.global.f32 	%f25, [%rd13];
	fma.rn.f32 	%f26, %f24, %f25, %f23;
	add.s64 	%rd14, %rd12, %rd9;
	ld.global.f32 	%f27, [%rd14];
	add.s64 	%rd15, %rd13, %rd9;
	ld.global.f32 	%f28, [%rd15];
	fma.rn.f32 	%f29, %f27, %f28, %f26;
	add.s64 	%rd16, %rd14, %rd9;
	ld.global.f32 	%f30, [%rd16];
	add.s64 	%rd17, %rd15, %rd9;
	ld.global.f32 	%f31, [%rd17];
	fma.rn.f32 	%f32, %f30, %f31, %f29;
	add.s64 	%rd18, %rd16, %rd9;
	ld.global.f32 	%f33, [%rd18];
	add.s64 	%rd19, %rd17, %rd9;
	ld.global.f32 	%f34, [%rd19];
	fma.rn.f32 	%f35, %f33, %f34, %f32;
	add.s64 	%rd20, %rd18, %rd9;
	ld.global.f32 	%f36, [%rd20];
	add.s64 	%rd21, %rd19, %rd9;
	ld.global.f32 	%f37, [%rd21];
	fma.rn.f32 	%f38, %f36, %f37, %f35;
	add.s64 	%rd22, %rd20, %rd9;
	ld.global.f32 	%f39, [%rd22];
	add.s64 	%rd23, %rd21, %rd9;
	ld.global.f32 	%f40, [%rd23];
	fma.rn.f32 	%f41, %f39, %f40, %f38;
	add.s64 	%rd24, %rd22, %rd9;
	ld.global.f32 	%f42, [%rd24];
	add.s64 	%rd25, %rd23, %rd9;
	ld.global.f32 	%f43, [%rd25];
	fma.rn.f32 	%f44, %f42, %f43, %f41;
	add.s64 	%rd26, %rd24, %rd9;
	ld.global.f32 	%f45, [%rd26];
	add.s64 	%rd27, %rd25, %rd9;
	ld.global.f32 	%f46, [%rd27];
	fma.rn.f32 	%f47, %f45, %f46, %f44;
	add.s64 	%rd28, %rd26, %rd9;
	ld.global.f32 	%f48, [%rd28];
	add.s64 	%rd29, %rd27, %rd9;
	ld.global.f32 	%f49, [%rd29];
	fma.rn.f32 	%f50, %f48, %f49, %f47;
	add.s64 	%rd30, %rd28, %rd9;
	ld.global.f32 	%f51, [%rd30];
	add.s64 	%rd31, %rd29, %rd9;
	ld.global.f32 	%f52, [%rd31];
	fma.rn.f32 	%f53, %f51, %f52, %f50;
	add.s64 	%rd32, %rd30, %rd9;
	ld.global.f32 	%f54, [%rd32];
	add.s64 	%rd33, %rd31, %rd9;
	ld.global.f32 	%f55, [%rd33];
	fma.rn.f32 	%f56, %f54, %f55, %f53;
	add.s64 	%rd34, %rd32, %rd9;
	ld.global.f32 	%f57, [%rd34];
	add.s64 	%rd35, %rd33, %rd9;
	ld.global.f32 	%f58, [%rd35];
	fma.rn.f32 	%f59, %f57, %f58, %f56;
	add.s64 	%rd36, %rd34, %rd9;
	ld.global.f32 	%f60, [%rd36];
	add.s64 	%rd37, %rd35, %rd9;
	ld.global.f32 	%f61, [%rd37];
	fma.rn.f32 	%f62, %f60, %f61, %f59;
	add.s64 	%rd38, %rd36, %rd9;
	ld.global.f32 	%f63, [%rd38];
	add.s64 	%rd39, %rd37, %rd9;
	ld.global.f32 	%f64, [%rd39];
	fma.rn.f32 	%f111, %f63, %f64, %f62;
	add.s32 	%r32, %r32, 16;
	add.s32 	%r31, %r31, %r5;
	setp.ne.s32 	%p4, %r32, 0;
	@%p4 bra 	$L__BB3_4;
$L__BB3_5:
	setp.eq.s32 	%p5, %r2, 0;
	@%p5 bra 	$L__BB3_14;
	and.b32  	%r11, %r23, 7;
	setp.lt.u32 	%p6, %r2, 8;
	@%p6 bra 	$L__BB3_8;
	mad.lo.s32 	%r29, %r34, %r24, %r1;
	mul.wide.s32 	%rd40, %r29, 4;
	add.s64 	%rd41, %rd2, %rd40;
	ld.global.f32 	%f66, [%rd41];
	add.s64 	%rd42, %rd1, %rd40;
	ld.global.f32 	%f67, [%rd42];
	fma.rn.f32 	%f68, %f66, %f67, %f111;
	mul.wide.s32 	%rd43, %r24, 4;
	add.s64 	%rd44, %rd41, %rd43;
	ld.global.f32 	%f69, [%rd44];
	add.s64 	%rd45, %rd42, %rd43;
	ld.global.f32 	%f70, [%rd45];
	fma.rn.f32 	%f71, %f69, %f70, %f68;
	add.s64 	%rd46, %rd44, %rd43;
	ld.global.f32 	%f72, [%rd46];
	add.s64 	%rd47, %rd45, %rd43;
	ld.global.f32 	%f73, [%rd47];
	fma.rn.f32 	%f74, %f72, %f73, %f71;
	add.s64 	%rd48, %rd46, %rd43;
	ld.global.f32 	%f75, [%rd48];
	add.s64 	%rd49, %rd47, %rd43;
	ld.global.f32 	%f76, [%rd49];
	fma.rn.f32 	%f77, %f75, %f76, %f74;
	add.s64 	%rd50, %rd48, %rd43;
	ld.global.f32 	%f78, [%rd50];
	add.s64 	%rd51, %rd49, %rd43;
	ld.global.f32 	%f79, [%rd51];
	fma.rn.f32 	%f80, %f78, %f79, %f77;
	add.s64 	%rd52, %rd50, %rd43;
	ld.global.f32 	%f81, [%rd52];
	add.s64 	%rd53, %rd51, %rd43;
	ld.global.f32 	%f82, [%rd53];
	fma.rn.f32 	%f83, %f81, %f82, %f80;
	add.s64 	%rd54, %rd52, %rd43;
	ld.global.f32 	%f84, [%rd54];
	add.s64 	%rd55, %rd53, %rd43;
	ld.global.f32 	%f85, [%rd55];
	fma.rn.f32 	%f86, %f84, %f85, %f83;
	add.s64 	%rd56, %rd54, %rd43;
	ld.global.f32 	%f87, [%rd56];
	add.s64 	%rd57, %rd55, %rd43;
	ld.global.f32 	%f88, [%rd57];
	fma.rn.f32 	%f111, %f87, %f88, %f86;
	add.s32 	%r34, %r34, 8;
$L__BB3_8:
	setp.eq.s32 	%p7, %r11, 0;
	@%p7 bra 	$L__BB3_14;
	and.b32  	%r14, %r23, 3;
	setp.lt.u32 	%p8, %r11, 4;
	@%p8 bra 	$L__BB3_11;
	mad.lo.s32 	%r30, %r34, %r24, %r1;
	mul.wide.s32 	%rd58, %r30, 4;
	add.s64 	%rd59, %rd2, %rd58;
	ld.global.f32 	%f90, [%rd59];
	add.s64 	%rd60, %rd1, %rd58;
	ld.global.f32 	%f91, [%rd60];
	fma.rn.f32 	%f92, %f90, %f91, %f111;
	mul.wide.s32 	%rd61, %r24, 4;
	add.s64 	%rd62, %rd59, %rd61;
	ld.global.f32 	%f93, [%rd62];
	add.s64 	%rd63, %rd60, %rd61;
	ld.global.f32 	%f94, [%rd63];
	fma.rn.f32 	%f95, %f93, %f94, %f92;
	add.s64 	%rd64, %rd62, %rd61;
	ld.global.f32 	%f96, [%rd64];
	add.s64 	%rd65, %rd63, %rd61;
	ld.global.f32 	%f97, [%rd65];
	fma.rn.f32 	%f98, %f96, %f97, %f95;
	add.s64 	%rd66, %rd64, %rd61;
	ld.global.f32 	%f99, [%rd66];
	add.s64 	%rd67, %rd65, %rd61;
	ld.global.f32 	%f100, [%rd67];
	fma.rn.f32 	%f111, %f99, %f100, %f98;
	add.s32 	%r34, %r34, 4;
$L__BB3_11:
	setp.eq.s32 	%p9, %r14, 0;
	@%p9 bra 	$L__BB3_14;
	mad.lo.s32 	%r37, %r34, %r24, %r1;
	neg.s32 	%r36, %r14;
$L__BB3_13:
	.pragma "nounroll";
	mul.wide.s32 	%rd68, %r37, 4;
	add.s64 	%rd69, %rd2, %rd68;
	ld.global.f32 	%f101, [%rd69];
	add.s64 	%rd70, %rd1, %rd68;
	ld.global.f32 	%f102, [%rd70];
	fma.rn.f32 	%f111, %f101, %f102, %f111;
	add.s32 	%r37, %r37, %r24;
	add.s32 	%r36, %r36, 1;
	setp.ne.s32 	%p10, %r36, 0;
	@%p10 bra 	$L__BB3_13;
$L__BB3_14:
	cvta.to.global.u64 	%rd71, %rd3;
	mul.wide.s32 	%rd72, %r1, 4;
	add.s64 	%rd73, %rd71, %rd72;
	st.global.f32 	[%rd73], %f111;
$L__BB3_15:
	ret;

}


// ===== COMPILED SASS (sm_100) =====

	.target	sm_100

	.elftype	@"ET_EXEC"


//--------------------- .note.nv.tkinfo           --------------------------
	.section	.note.nv.tkinfo,"",@"SHT_NOTE"
	.sectionflags	@"SHF_NOTE_NV_TKINFO"
	.tkinfo
        /*0018*/ 	.word	0x00000002
        /*0030*/ 	.string	""
        /*0030*/ 	.string	"ptxas"
        /*0030*/ 	.string	"Cuda compilation tools, release 13.0, V13.0.88"
        /*0030*/ 	.string	"Build cuda_13.0.r13.0/compiler.36424714_0"
        /*0030*/ 	.string	"-arch sm_100 -m 64 "



//--------------------- .note.nv.cuinfo           --------------------------
	.section	.note.nv.cuinfo,"",@"SHT_NOTE"
	.sectionflags	@"SHF_NOTE_NV_CUINFO"
        /*0018*/ 	.short	0x0002
        /*001a*/ 	.short	0x0064
        /*001c*/ 	.short	0x0082
	.zero		2


//--------------------- .nv.info                  --------------------------
	.section	.nv.info,"",@"SHT_CUDA_INFO"
	.align	4


	//----- nvinfo : EIATTR_REGCOUNT
	.align		4
        /*0000*/ 	.byte	0x04, 0x2f
        /*0002*/ 	.short	(.L_1 - .L_0)
	.align		4
.L_0:
        /*0004*/ 	.word	index@(_Z23rms_norm_forward_kernelPKfS0_S0_PfS1_S1_iif)
        /*0008*/ 	.word	0x0000001c


	//----- nvinfo : EIATTR_FRAME_SIZE
	.align		4
.L_1:
        /*000c*/ 	.byte	0x04, 0x11
        /*000e*/ 	.short	(.L_3 - .L_2)
	.align		4
.L_2:
        /*0010*/ 	.word	index@($__internal_2_$__cuda_sm3x_div_rn_noftz_f32_slowpath)
        /*0014*/ 	.word	0x00000000


	//----- nvinfo : EIATTR_FRAME_SIZE
	.align		4
.L_3:
        /*0018*/ 	.byte	0x04, 0x11
        /*001a*/ 	.short	(.L_5 - .L_4)
	.align		4
.L_4:
        /*001c*/ 	.word	index@($__internal_1_$__cuda_sm20_sqrt_rn_f32_slowpath)
        /*0020*/ 	.word	0x00000000


	//----- nvinfo : EIATTR_FRAME_SIZE
	.align		4
.L_5:
        /*0024*/ 	.byte	0x04, 0x11
        /*0026*/ 	.short	(.L_7 - .L_6)
	.align		4
.L_6:
        /*0028*/ 	.word	index@(_Z23rms_norm_forward_kernelPKfS0_S0_PfS1_S1_iif)
        /*002c*/ 	.word	0x00000000


	//----- nvinfo : EIATTR_REGCOUNT
	.align		4
.L_7:
        /*0030*/ 	.byte	0x04, 0x2f
        /*0032*/ 	.short	(.L_9 - .L_8)
	.align		4
.L_8:
        /*0034*/ 	.word	index@(_Z24rms_norm_backward_kernelPKfS0_S0_S0_Pfii)
        /*0038*/ 	.word	0x0000001c


	//----- nvinfo : EIATTR_FRAME_SIZE
	.align		4
.L_9:
        /*003c*/ 	.byte	0x04, 0x11
        /*003e*/ 	.short	(.L_11 - .L_10)
	.align		4
.L_10:
        /*0040*/ 	.word	index@($__internal_0_$__cuda_sm3x_div_rn_noftz_f32_slowpath)
        /*0044*/ 	.word	0x00000000


	//----- nvinfo : EIATTR_FRAME_SIZE
	.align		4
.L_11:
        /*0048*/ 	.byte	0x04, 0x11
        /*004a*/ 	.short	(.L_13 - .L_12)
	.align		4
.L_12:
        /*004c*/ 	.word	index@(_Z24rms_norm_backward_kernelPKfS0_S0_S0_Pfii)
        /*0050*/ 	.word	0x00000000


	//----- nvinfo : EIATTR_REGCOUNT
	.align		4
.L_13:
        /*0054*/ 	.byte	0x04, 0x2f
        /*0056*/ 	.short	(.L_15 - .L_14)
	.align		4
.L_14:
        /*0058*/ 	.word	index@(_Z34rms_norm_backward_grad_bias_kernelPfPKfii)
        /*005c*/ 	.word	0x00000020


	//----- nvinfo : EIATTR_FRAME_SIZE
	.align		4
.L_15:
        /*0060*/ 	.byte	0x04, 0x11
        /*0062*/ 	.short	(.L_17 - .L_16)
	.align		4
.L_16:
        /*0064*/ 	.word	index@(_Z34rms_norm_backward_grad_bias_kernelPfPKfii)
        /*0068*/ 	.word	0x00000000


	//----- nvinfo : EIATTR_REGCOUNT
	.align		4
.L_17:
        /*006c*/ 	.byte	0x04, 0x2f
        /*006e*/ 	.short	(.L_19 - .L_18)
	.align		4
.L_18:
        /*0070*/ 	.word	index@(_Z36rms_norm_backward_grad_weight_kernelPKfS0_S0_Pfii)
        /*0074*/ 	.word	0x00000020


	//----- nvinfo : EIATTR_FRAME_SIZE
	.align		4
.L_19:
        /*0078*/ 	.byte	0x04, 0x11
        /*007a*/ 	.short	(.L_21 - .L_20)
	.align		4
.L_20:
        /*007c*/ 	.word	index@(_Z36rms_norm_backward_grad_weight_kernelPKfS0_S0_Pfii)
        /*0080*/ 	.word	0x00000000


	//----- nvinfo : EIATTR_MIN_STACK_SIZE
	.align		4
.L_21:
        /*0084*/ 	.byte	0x04, 0x12
        /*0086*/ 	.short	(.L_23 - .L_22)
	.align		4
.L_22:
        /*0088*/ 	.word	index@(_Z36rms_norm_backward_grad_weight_kernelPKfS0_S0_Pfii)
        /*008c*/ 	.word	0x00000000


	//----- nvinfo : EIATTR_MIN_STACK_SIZE
	.align		4
.L_23:
        /*0090*/ 	.byte	0x04, 0x12
        /*0092*/ 	.short	(.L_25 - .L_24)
	.align		4
.L_24:
        /*0094*/ 	.word	index@(_Z34rms_norm_backward_grad_bias_kernelPfPKfii)
        /*0098*/ 	.word	0x00000000


	//----- nvinfo : EIATTR_MIN_STACK_SIZE
	.align		4
.L_25:
        /*009c*/ 	.byte	0x04, 0x12
        /*009e*/ 	.short	(.L_27 - .L_26)
	.align		4
.L_26:
        /*00a0*/ 	.word	index@(_Z24rms_norm_backward_kernelPKfS0_S0_S0_Pfii)
        /*00a4*/ 	.word	0x00000000


	//----- nvinfo : EIATTR_MIN_STACK_SIZE
	.align		4
.L_27:
        /*00a8*/ 	.byte	0x04, 0x12
        /*00aa*/ 	.short	(.L_29 - .L_28)
	.align		4
.L_28:
        /*00ac*/ 	.word	index@(_Z23rms_norm_forward_kernelPKfS0_S0_PfS1_S1_iif)
        /*00b0*/ 	.word	0x00000000
.L_29:


//--------------------- .nv.compat                --------------------------
	.section	.nv.compat,"",@"SHT_CUDA_COMPAT_INFO"
	.align	4
        /*0000*/ 	.byte	0x02, 0x09, 0x00, 0x00, 0x02, 0x02, 0x01, 0x00, 0x02, 0x05, 0x05, 0x00, 0x03, 0x07, 0x01, 0x01
        /*0010*/ 	.byte	0x02, 0x03, 0x00, 0x00, 0x02, 0x06, 0x01, 0x00, 0x04, 0x0b, 0x08, 0x00, 0x01, 0x00, 0x00, 0x00
        /*0020*/ 	.byte	0x00, 0x00, 0x00, 0x00


//--------------------- .nv.info._Z36rms_norm_backward_grad_weight_kernelPKfS0_S0_Pfii --------------------------
	.section	.nv.info._Z36rms_norm_backward_grad_weight_kernelPKfS0_S0_Pfii,"",@"SHT_CUDA_INFO"
	.sectionflags	@""
	.align	4


	//----- nvinfo : EIATTR_CUDA_API_VERSION
	.align		4
        /*0000*/ 	.byte	0x04, 0x37
        /*0002*/ 	.short	(.L_31 - .L_30)
.L_30:
        /*0004*/ 	.word	0x00000082


	//----- nvinfo : EIATTR_KPARAM_INFO
	.align		4
.L_31:
        /*0008*/ 	.byte	0x04, 0x17
        /*000a*/ 	.short	(.L_33 - .L_32)
.L_32:
        /*000c*/ 	.word	0x00000000
        /*0010*/ 	.short	0x0005
        /*0012*/ 	.short	0x0024
        /*0014*/ 	.byte	0x00, 0xf0, 0x11, 0x00


	//----- nvinfo : EIATTR_KPARAM_INFO
	.align		4
.L_33:
        /*0018*/ 	.byte	0x04, 0x17
        /*001a*/ 	.short	(.L_35 - .L_34)
.L_34:
        /*001c*/ 	.word	0x00000000
        /*0020*/ 	.short	0x0004
        /*0022*/ 	.short	0x0020
        /*0024*/ 	.byte	0x00, 0xf0, 0x11, 0x00


	//----- nvinfo : EIATTR_KPARAM_INFO
	.align		4
.L_35:
        /*0028*/ 	.byte	0x04, 0x17
        /*002a*/ 	.short	(.L_37 - .L_36)
.L_36:
        /*002c*/ 	.word	0x00000000
        /*0030*/ 	.short	0x0003
        /*0032*/ 	.short	0x0018
        /*0034*/ 	.byte	0x00, 0xf5, 0x21, 0x00


	//----- nvinfo : EIATTR_KPARAM_INFO
	.align		4
.L_37:
        /*0038*/ 	.byte	0x04, 0x17
        /*003a*/ 	.short	(.L_39 - .L_38)
.L_38:
        /*003c*/ 	.word	0x00000000
        /*0040*/ 	.short	0x0002
        /*0042*/ 	.short	0x0010
        /*0044*/ 	.byte	0x00, 0xf5, 0x21, 0x00


	//----- nvinfo : EIATTR_KPARAM_INFO
	.align		4
.L_39:
        /*0048*/ 	.byte	0x04, 0x17
        /*004a*/ 	.short	(.L_41 - .L_40)
.L_40:
        /*004c*/ 	.word	0x00000000
        /*0050*/ 	.short	0x0001
        /*0052*/ 	.short	0x0008
        /*0054*/ 	.byte	0x00, 0xf5, 0x21, 0x00


	//----- nvinfo : EIATTR_KPARAM_INFO
	.align		4
.L_41:
        /*0058*/ 	.byte	0x04, 0x17
        /*005a*/ 	.short	(.L_43 - .L_42)
.L_42:
        /*005c*/ 	.word	0x00000000
        /*0060*/ 	.short	0x0000
        /*0062*/ 	.short	0x0000
        /*0064*/ 	.byte	0x00, 0xf5, 0x21, 0x00


	//----- nvinfo : EIATTR_SPARSE_MMA_MASK
	.align		4
.L_43:
        /*0068*/ 	.byte	0x03, 0x50
        /*006a*/ 	.short	0x0000


	//----- nvinfo : EIATTR_MAXREG_COUNT
	.align		4
        /*006c*/ 	.byte	0x03, 0x1b
        /*006e*/ 	.short	0x00ff


	//----- nvinfo : EIATTR_MERCURY_ISA_VERSION
	.align		4
        /*0070*/ 	.byte	0x03, 0x5f
        /*0072*/ 	.short	0x0101


	//----- nvinfo : EIATTR_VRC_CTA_INIT_COUNT
	.align		4
        /*0074*/ 	.byte	0x02, 0x4a
	.zero		1
	.zero		1


	//----- nvinfo : EIATTR_EXIT_INSTR_OFFSETS
	.align		4
        /*0078*/ 	.byte	0x04, 0x1c
        /*007a*/ 	.short	(.L_45 - .L_44)


	//   ....[0]....
.L_44:
        /*007c*/ 	.word	0x00000070


	//   ....[1]....
        /*0080*/ 	.word	0x00000cc0


	//----- nvinfo : EIATTR_CBANK_PARAM_SIZE
	.align		4
.L_45:
        /*0084*/ 	.byte	0x03, 0x19
        /*0086*/ 	.short	0x0028


	//----- nvinfo : EIATTR_PARAM_CBANK
	.align		4
        /*0088*/ 	.byte	0x04, 0x0a
        /*008a*/ 	.short	(.L_47 - .L_46)
	.align		4
.L_46:
        /*008c*/ 	.word	index@(.nv.constant0._Z36rms_norm_backward_grad_weight_kernelPKfS0_S0_Pfii)
        /*0090*/ 	.short	0x0380
        /*0092*/ 	.short	0x0028


	//----- nvinfo : EIATTR_SW_WAR
	.align		4
.L_47:
        /*0094*/ 	.byte	0x04, 0x36
        /*0096*/ 	.short	(.L_49 - .L_48)
.L_48:
        /*0098*/ 	.word	0x00000008
.L_49:


//--------------------- .nv.info._Z34rms_norm_backward_grad_bias_kernelPfPKfii --------------------------
	.section	.nv.info._Z34rms_norm_backward_grad_bias_kernelPfPKfii,"",@"SHT_CUDA_INFO"
	.sectionflags	@""
	.align	4


	//----- nvinfo : EIATTR_CUDA_API_VERSION
	.align		4
        /*0000*/ 	.byte	0x04, 0x37
        /*0002*/ 	.short	(.L_51 - .L_50)
.L_50:
        /*0004*/ 	.word	0x00000082


	//----- nvinfo : EIATTR_KPARAM_INFO
	.align		4
.L_51:
        /*0008*/ 	.byte	0x04, 0x17
        /*000a*/ 	.short	(.L_53 - .L_52)
.L_52:
        /*000c*/ 	.word	0x00000000
        /*0010*/ 	.short	0x0003
        /*0012*/ 	.short	0x0014
        /*0014*/ 	.byte	0x00, 0xf0, 0x11, 0x00


	//----- nvinfo : EIATTR_KPARAM_INFO
	.align		4
.L_53:
        /*0018*/ 	.byte	0x04, 0x17
        /*001a*/ 	.short	(.L_55 - .L_54)
.L_54:
        /*001c*/ 	.word	0x00000000
        /*0020*/ 	.short	0x0002
        /*0022*/ 	.short	0x0010
        /*0024*/ 	.byte	0x00, 0xf0, 0x11, 0x00


	//----- nvinfo : EIATTR_KPARAM_INFO
	.align		4
.L_55:
        /*0028*/ 	.byte	0x04, 0x17
        /*002a*/ 	.short	(.L_57 - .L_56)
.L_56:
        /*002c*/ 	.word	0x00000000
        /*0030*/ 	.short	0x0001
        /*0032*/ 	.short	0x0008
        /*0034*/ 	.byte	0x00, 0xf5, 0x21, 0x00


	//----- nvinfo : EIATTR_KPARAM_INFO
	.align		4
.L_57:
        /*0038*/ 	.byte	0x04, 0x17
        /*003a*/ 	.short	(.L_59 - .L_58)
.L_58:
        /*003c*/ 	.word	0x00000000
        /*0040*/ 	.short	0x0000
        /*0042*/ 	.short	0x0000
        /*0044*/ 	.byte	0x00, 0xf5, 0x21, 0x00


	//----- nvinfo : EIATTR_SPARSE_MMA_MASK
	.align		4
.L_59:
        /*0048*/ 	.byte	0x03, 0x50
        /*004a*/ 	.short	0x0000


	//----- nvinfo : EIATTR_MAXREG_COUNT
	.align		4
        /*004c*/ 	.byte	0x03, 0x1b
        /*004e*/ 	.short	0x00ff


	//----- nvinfo : EIATTR_MERCURY_ISA_VERSION
	.align		4
        /*0050*/ 	.byte	0x03, 0x5f
        /*0052*/ 	.short	0x0101


	//----- nvinfo : EIATTR_VRC_CTA_INIT_COUNT
	.align		4
        /*0054*/ 	.byte	0x02, 0x4a
	.zero		1
	.zero		1


	//----- nvinfo : EIATTR_EXIT_INSTR_OFFSETS
	.align		4
        /*0058*/ 	.byte	0x04, 0x1c
        /*005a*/ 	.short	(.L_61 - .L_60)


	//   ....[0]....
.L_60:
        /*005c*/ 	.word	0x00000070


	//   ....[1]....
        /*0060*/ 	.word	0x000008e0


	//----- nvinfo : EIATTR_CBANK_PARAM_SIZE
	.align		4
.L_61:
        /*0064*/ 	.byte	0x03, 0x19
        /*0066*/ 	.short	0x0018


	//----- nvinfo : EIATTR_PARAM_CBANK
	.align		4
        /*0068*/ 	.byte	0x04, 0x0a
        /*006a*/ 	.short	(.L_63 - .L_62)
	.align		4
.L_62:
        /*006c*/ 	.word	index@(.nv.constant0._Z34rms_norm_backward_grad_bias_kernelPfPKfii)
        /*0070*/ 	.short	0x0380
        /*0072*/ 	.short	0x0018


	//----- nvinfo : EIATTR_SW_WAR
	.align		4
.L_63:
        /*0074*/ 	.byte	0x04, 0x36
        /*0076*/ 	.short	(.L_65 - .L_64)
.L_64:
        /*0078*/ 	.word	0x00000008
.L_65:


//--------------------- .nv.info._Z24rms_norm_backward_kernelPKfS0_S0_S0_Pfii --------------------------
	.section	.nv.info._Z24rms_norm_backward_kernelPKfS0_S0_S0_Pfii,"",@"SHT_CUDA_INFO"
	.sectionflags	@""
	.align	4


	//----- nvinfo : EIATTR_CUDA_API_VERSION
	.align		4
        /*0000*/ 	.byte	0x04, 0x37
        /*0002*/ 	.short	(.L_67 - .L_66)
.L_66:
        /*0004*/ 	.word	0x00000082


	//----- nvinfo : EIATTR_KPARAM_INFO
	.align		4
.L_67:
        /*0008*/ 	.byte	0x04, 0x17
        /*000a*/ 	.short	(.L_69 - .L_68)
.L_68:
        /*000c*/ 	.word	0x00000000
        /*0010*/ 	.short	0x0006
        /*0012*/ 	.short	0x002c
        /*0014*/ 	.byte	0x00, 0xf0, 0x11, 0x00


	//----- nvinfo : EIATTR_KPARAM_INFO
	.align		4
.L_69:
        /*0018*/ 	.byte	0x04, 0x17
        /*001a*/ 	.short	(.L_71 - .L_70)
.L_70:
        /*001c*/ 	.word	0x00000000
        /*0020*/ 	.short	0x0005
        /*0022*/ 	.short	0x0028
        /*0024*/ 	.byte	0x00, 0xf0, 0x11, 0x00


	//----- nvinfo : EIATTR_KPARAM_INFO
	.align		4
.L_71:
        /*0028*/ 	.byte	0x04, 0x17
        /*002a*/ 	.short	(.L_73 - .L_72)
.L_72:
        /*002c*/ 	.word	0x00000000
        /*0030*/ 	.short	0x0004
        /*0032*/ 	.short	0x0020
        /*0034*/ 	.byte	0x00, 0xf5, 0x21, 0x00


	//----- nvinfo : EIATTR_KPARAM_INFO
	.align		4
.L_73:
        /*0038*/ 	.byte	0x04, 0x17
        /*003a*/ 	.short	(.L_75 - .L_74)
.L_74:
        /*003c*/ 	.word	0x00000000
        /*0040*/ 	.short	0x0003
        /*0042*/ 	.short	0x0018
        /*0044*/ 	.byte	0x00, 0xf5, 0x21, 0x00


	//----- nvinfo : EIATTR_KPARAM_INFO
	.align		4
.L_75:
        /*0048*/ 	.byte	0x04, 0x17
        /*004a*/ 	.short	(.L_77 - .L_76)
.L_76:
        /*004c*/ 	.word	0x00000000
        /*0050*/ 	.short	0x0002
        /*0052*/ 	.short	0x0010
        /*0054*/ 	.byte	0x00, 0xf5, 0x21, 0x00


	//----- nvinfo : EIATTR_KPARAM_INFO
	.align		4
.L_77:
        /*0058*/ 	.byte	0x04, 0x17
        /*005a*/ 	.short	(.L_79 - .L_78)
.L_78:
        /*005c*/ 	.word	0x00000000
        /*0060*/ 	.short	0x0001
        /*0062*/ 	.short	0x0008
        /*0064*/ 	.byte	0x00, 0xf5, 0x21, 0x00


	//----- nvinfo : EIATTR_KPARAM_INFO
	.align		4
.L_79:
        /*0068*/ 	.byte	0x04, 0x17
        /*006a*/ 	.short	(.L_81 - .L_80)
.L_80:
        /*006c*/ 	.word	0x00000000
        /*0070*/ 	.short	0x0000
        /*0072*/ 	.short	0x0000
        /*0074*/ 	.byte	0x00, 0xf5, 0x21, 0x00


	//----- nvinfo : EIATTR_SPARSE_MMA_MASK
	.align		4
.L_81:
        /*0078*/ 	.byte	0x03, 0x50
        /*007a*/ 	.short	0x0000


	//----- nvinfo : EIATTR_MAXREG_COUNT
	.align		4
        /*007c*/ 	.byte	0x03, 0x1b
        /*007e*/ 	.short	0x00ff


	//----- nvinfo : EIATTR_NUM_BARRIERS
	.align		4
        /*0080*/ 	.byte	0x02, 0x4c
        /*0082*/ 	.byte	0x01
	.zero		1


	//----- nvinfo : EIATTR_MERCURY_ISA_VERSION
	.align		4
        /*0084*/ 	.byte	0x03, 0x5f
        /*0086*/ 	.short	0x0101


	//----- nvinfo : EIATTR_VRC_CTA_INIT_COUNT
	.align		4
        /*0088*/ 	.byte	0x02, 0x4a
	.zero		1
	.zero		1


	//----- nvinfo : EIATTR_EXIT_INSTR_OFFSETS
	.align		4
        /*008c*/ 	.byte	0x04, 0x1c
        /*008e*/ 	.short	(.L_83 - .L_82)


	//   ....[0]....
.L_82:
        /*0090*/ 	.word	0x00000040


	//   ....[1]....
        /*0094*/ 	.word	0x000004f0


	//   ....[2]....
        /*0098*/ 	.word	0x00000800


	//----- nvinfo : EIATTR_CRS_STACK_SIZE
	.align		4
.L_83:
        /*009c*/ 	.byte	0x04, 0x1e
        /*009e*/ 	.short	(.L_85 - .L_84)
.L_84:
        /*00a0*/ 	.word	0x00000000


	//----- nvinfo : EIATTR_CBANK_PARAM_SIZE
	.align		4
.L_85:
        /*00a4*/ 	.byte	0x03, 0x19
        /*00a6*/ 	.short	0x0030


	//----- nvinfo : EIATTR_PARAM_CBANK
	.align		4
        /*00a8*/ 	.byte	0x04, 0x0a
        /*00aa*/ 	.short	(.L_87 - .L_86)
	.align		4
.L_86:
        /*00ac*/ 	.word	index@(.nv.constant0._Z24rms_norm_backward_kernelPKfS0_S0_S0_Pfii)
        /*00b0*/ 	.short	0x0380
        /*00b2*/ 	.short	0x0030


	//----- nvinfo : EIATTR_SW_WAR
	.align		4
.L_87:
        /*00b4*/ 	.byte	0x04, 0x36
        /*00b6*/ 	.short	(.L_89 - .L_88)
.L_88:
        /*00b8*/ 	.word	0x00000008
.L_89:


//--------------------- .nv.info._Z23rms_norm_forward_kernelPKfS0_S0_PfS1_S1_iif --------------------------
	.section	.nv.info._Z23rms_norm_forward_kernelPKfS0_S0_PfS1_S1_iif,"",@"SHT_CUDA_INFO"
	.sectionflags	@""
	.align	4


	//----- nvinfo : EIATTR_CUDA_API_VERSION
	.align		4
        /*0000*/ 	.byte	0x04, 0x37
        /*0002*/ 	.short	(.L_91 - .L_90)
.L_90:
        /*0004*/ 	.word	0x00000082


	//----- nvinfo : EIATTR_KPARAM_INFO
	.align		4
.L_91:
        /*0008*/ 	.byte	0x04, 0x17
        /*000a*/ 	.short	(.L_93 - .L_92)
.L_92:
        /*000c*/ 	.word	0x00000000
        /*0010*/ 	.short	0x0008
        /*0012*/ 	.short	0x0038
        /*0014*/ 	.byte	0x00, 0xf0, 0x11, 0x00


	//----- nvinfo : EIATTR_KPARAM_INFO
	.align		4
.L_93:
        /*0018*/ 	.byte	0x04, 0x17
        /*001a*/ 	.short	(.L_95 - .L_94)
.L_94:
        /*001c*/ 	.word	0x00000000
        /*0020*/ 	.short	0x0007
        /*0022*/ 	.short	0x0034
        /*0024*/ 	.byte	0x00, 0xf0, 0x11, 0x00


	//----- nvinfo : EIATTR_KPARAM_INFO
	.align		4
.L_95:
        /*0028*/ 	.byte	0x04, 0x17
        /*002a*/ 	.short	(.L_97 - .L_96)
.L_96:
        /*002c*/ 	.word	0x00000000
        /*0030*/ 	.short	0x0006
        /*0032*/ 	.short	0x0030
        /*0034*/ 	.byte	0x00, 0xf0, 0x11, 0x00


	//----- nvinfo : EIATTR_KPARAM_INFO
	.align		4
.L_97:
        /*0038*/ 	.byte	0x04, 0x17
        /*003a*/ 	.short	(.L_99 - .L_98)
.L_98:
        /*003c*/ 	.word	0x00000000
        /*0040*/ 	.short	0x0005
        /*0042*/ 	.short	0x0028
        /*0044*/ 	.byte	0x00, 0xf5, 0x21, 0x00


	//----- nvinfo : EIATTR_KPARAM_INFO
	.align		4
.L_99:
        /*0048*/ 	.byte	0x04, 0x17
        /*004a*/ 	.short	(.L_101 - .L_100)
.L_100:
        /*004c*/ 	.word	0x00000000
        /*0050*/ 	.short	0x0004
        /*0052*/ 	.short	0x0020
        /*0054*/ 	.byte	0x00, 0xf5, 0x21, 0x00


	//----- nvinfo : EIATTR_KPARAM_INFO
	.align		4
.L_101:
        /*0058*/ 	.byte	0x04, 0x17
        /*005a*/ 	.short	(.L_103 - .L_102)
.L_102:
        /*005c*/ 	.word	0x00000000
        /*0060*/ 	.short	0x0003
        /*0062*/ 	.short	0x0018
        /*0064*/ 	.byte	0x00, 0xf5, 0x21, 0x00


	//----- nvinfo : EIATTR_KPARAM_INFO
	.align		4
.L_103:
        /*0068*/ 	.byte	0x04, 0x17
        /*006a*/ 	.short	(.L_105 - .L_104)
.L_104:
        /*006c*/ 	.word	0x00000000
        /*0070*/ 	.short	0x0002
        /*0072*/ 	.short	0x0010
        /*0074*/ 	.byte	0x00, 0xf5, 0x21, 0x00


	//----- nvinfo : EIATTR_KPARAM_INFO
	.align		4
.L_105:
        /*0078*/ 	.byte	0x04, 0x17
        /*007a*/ 	.short	(.L_107 - .L_106)
.L_106:
        /*007c*/ 	.word	0x00000000
        /*0080*/ 	.short	0x0001
        /*0082*/ 	.short	0x0008
        /*0084*/ 	.byte	0x00, 0xf5, 0x21, 0x00


	//----- nvinfo : EIATTR_KPARAM_INFO
	.align		4
.L_107:
        /*0088*/ 	.byte	0x04, 0x17
        /*008a*/ 	.short	(.L_109 - .L_108)
.L_108:
        /*008c*/ 	.word	0x00000000
        /*0090*/ 	.short	0x0000
        /*0092*/ 	.short	0x0000
        /*0094*/ 	.byte	0x00, 0xf5, 0x21, 0x00


	//----- nvinfo : EIATTR_SPARSE_MMA_MASK
	.align		4
.L_109:
        /*0098*/ 	.byte	0x03, 0x50
        /*009a*/ 	.short	0x0000


	//----- nvinfo : EIATTR_MAXREG_COUNT
	.align		4
        /*009c*/ 	.byte	0x03, 0x1b
        /*009e*/ 	.short	0x00ff


	//----- nvinfo : EIATTR_NUM_BARRIERS
	.align		4
        /*00a0*/ 	.byte	0x02, 0x4c
        /*00a2*/ 	.byte	0x01
	.zero		1


	//----- nvinfo : EIATTR_MERCURY_ISA_VERSION
	.align		4
        /*00a4*/ 	.byte	0x03, 0x5f
        /*00a6*/ 	.short	0x0101


	//----- nvinfo : EIATTR_VRC_CTA_INIT_COUNT
	.align		4
        /*00a8*/ 	.byte	0x02, 0x4a
	.zero		1
	.zero		1


	//----- nvinfo : EIATTR_EXIT_INSTR_OFFSETS
	.align		4
        /*00ac*/ 	.byte	0x04, 0x1c
        /*00ae*/ 	.short	(.L_111 - .L_110)


	//   ....[0]....
.L_110:
        /*00b0*/ 	.word	0x00000040


	//   ....[1]....
        /*00b4*/ 	.word	0x000005b0


	//   ....[2]....
        /*00b8*/ 	.word	0x000008f0


	//   ....[3]....
        /*00bc*/ 	.word	0x00000b30


	//----- nvinfo : EIATTR_CRS_STACK_SIZE
	.align		4
.L_111:
        /*00c0*/ 	.byte	0x04, 0x1e
        /*00c2*/ 	.short	(.L_113 - .L_112)
.L_112:
        /*00c4*/ 	.word	0x00000000


	//----- nvinfo : EIATTR_CBANK_PARAM_SIZE
	.align		4
.L_113:
        /*00c8*/ 	.byte	0x03, 0x19
        /*00ca*/ 	.short	0x003c


	//----- nvinfo : EIATTR_PARAM_CBANK
	.align		4
        /*00cc*/ 	.byte	0x04, 0x0a
        /*00ce*/ 	.short	(.L_115 - .L_114)
	.align		4
.L_114:
        /*00d0*/ 	.word	index@(.nv.constant0._Z23rms_norm_forward_kernelPKfS0_S0_PfS1_S1_iif)
        /*00d4*/ 	.short	0x0380
        /*00d6*/ 	.short	0x003c


	//----- nvinfo : EIATTR_SW_WAR
	.align		4
.L_115:
        /*00d8*/ 	.byte	0x04, 0x36
        /*00da*/ 	.short	(.L_117 - .L_116)
.L_116:
        /*00dc*/ 	.word	0x00000008
.L_117:


//--------------------- .nv.callgraph             --------------------------
	.section	.nv.callgraph,"",@"SHT_CUDA_CALLGRAPH"
	.align	4
	.sectionentsize	8
	.align		4
        /*0000*/ 	.word	0x00000000
	.align		4
        /*0004*/ 	.word	0xffffffff
	.align		4
        /*0008*/ 	.word	0x00000000
	.align		4
        /*000c*/ 	.word	0xfffffffe
	.align		4
        /*0010*/ 	.word	0x00000000
	.align		4
        /*0014*/ 	.word	0xfffffffd
	.align		4
        /*0018*/ 	.word	0x00000000
	.align		4
        /*001c*/ 	.word	0xfffffffc


//--------------------- .text._Z36rms_norm_backward_grad_weight_kernelPKfS0_S0_Pfii --------------------------
	.section	.text._Z36rms_norm_backward_grad_weight_kernelPKfS0_S0_Pfii,"ax",@progbits
	.align	128
        .global         _Z36rms_norm_backward_grad_weight_kernelPKfS0_S0_Pfii
        .type           _Z36rms_norm_backward_grad_weight_kernelPKfS0_S0_Pfii,@function
        .size           _Z36rms_norm_backward_grad_weight_kernelPKfS0_S0_Pfii,(.L_x_73 - _Z36rms_norm_backward_grad_weight_kernelPKfS0_S0_Pfii)
        .other          _Z36rms_norm_backward_grad_weight_kernelPKfS0_S0_Pfii,@"STO_CUDA_ENTRY STV_DEFAULT"
_Z36rms_norm_backward_grad_weight_kernelPKfS0_S0_Pfii:
.text._Z36rms_norm_backward_grad_weight_kernelPKfS0_S0_Pfii:
[----:B------:R-:W-:Y:S01]  /*0000*/  LDC R1, c[0x0][0x37c] ;  /* 0x0000df00ff017b82 */ /* 0x000fe20000000800 */
[----:B------:R-:W0:Y:S07]  /*0010*/  S2R R2, SR_TID.X ;  /* 0x0000000000027919 */ /* 0x000e2e0000002100 */
[----:B------:R-:W0:Y:S08]  /*0020*/  S2UR UR4, SR_CTAID.X ;  /* 0x00000000000479c3 */ /* 0x000e300000002500 */
[----:B------:R-:W0:Y:S08]  /*0030*/  LDC R3, c[0x0][0x360] ;  /* 0x0000d800ff037b82 */ /* 0x000e300000000800 */
[----:B------:R-:W1:Y:S01]  /*0040*/  LDC R0, c[0x0][0x3a4] ;  /* 0x0000e900ff007b82 */ /* 0x000e620000000800 */
[----:B0-----:R-:W-:-:S05]  /*0050*/  IMAD R3, R3, UR4, R2 ;  /* 0x0000000403037c24 */ /* 0x001fca000f8e0202 */
[----:B-1----:R-:W-:-:S13]  /*0060*/  ISETP.GE.AND P0, PT, R3, R0, PT ;  /* 0x000000000300720c */ /* 0x002fda0003f06270 */
[----:B------:R-:W-:Y:S05]  /*0070*/  @P0 EXIT ;  /* 0x000000000000094d */ /* 0x000fea0003800000 */
[----:B------:R-:W0:Y:S01]  /*0080*/  LDCU UR5, c[0x0][0x3a0] ;  /* 0x00007400ff0577ac */ /* 0x000e220008000800 */
[----:B------:R-:W-:Y:S01]  /*0090*/  HFMA2 R19, -RZ, RZ, 0, 0 ;  /* 0x00000000ff137431 */ /* 0x000fe200000001ff */
[----:B------:R-:W1:Y:S01]  /*00a0*/  LDCU.64 UR8, c[0x0][0x358] ;  /* 0x00006b00ff0877ac */ /* 0x000e620008000a00 */
[----:B0-----:R-:W-:-:S09]  /*00b0*/  UISETP.GE.AND UP0, UPT, UR5, 0x1, UPT ;  /* 0x000000010500788c */ /* 0x001fd2000bf06270 */
[----:B-1----:R-:W-:Y:S05]  /*00c0*/  BRA.U !UP0, `(.L_x_0) ;  /* 0x0000000908f07547 */ /* 0x002fea000b800000 */
[----:B------:R-:W-:Y:S01]  /*00d0*/  UISETP.GE.U32.AND UP1, UPT, UR5, 0x10, UPT ;  /* 0x000000100500788c */ /* 0x000fe2000bf26070 */
[----:B------:R-:W-:Y:S01]  /*00e0*/  MOV R19, RZ ;  /* 0x000000ff00137202 */ /* 0x000fe20000000f00 */
[----:B------:R-:W-:Y:S01]  /*00f0*/  ULOP3.LUT UR6, UR5, 0xf, URZ, 0xc0, !UPT ;  /* 0x0000000f05067892 */ /* 0x000fe2000f8ec0ff */
[----:B------:R-:W-:-:S03]  /*0100*/  UMOV UR4, URZ ;  /* 0x000000ff00047c82 */ /* 0x000fc60008000000 */
[----:B------:R-:W-:-:S03]  /*0110*/  UISETP.NE.AND UP0, UPT, UR6, URZ, UPT ;  /* 0x000000ff0600728c */ /* 0x000fc6000bf05270 */
[----:B------:R-:W-:Y:S08]  /*0120*/  BRA.U !UP1, `(.L_x_1) ;  /* 0x0000000509687547 */ /* 0x000ff0000b800000 */
[----:B------:R-:W-:Y:S01]  /*0130*/  ULOP3.LUT UR4, UR5, 0x7ffffff0, URZ, 0xc0, !UPT ;  /* 0x7ffffff005047892 */ /* 0x000fe2000f8ec0ff */
[----:B------:R-:W-:Y:S02]  /*0140*/  MOV R19, RZ ;  /* 0x000000ff00137202 */ /* 0x000fe40000000f00 */
[----:B------:R-:W-:Y:S01]  /*0150*/  MOV R5, R3 ;  /* 0x0000000300057202 */ /* 0x000fe20000000f00 */
[----:B------:R-:W-:-:S12]  /*0160*/  UIADD3 UR7, UPT, UPT, -UR4, URZ, URZ ;  /* 0x000000ff04077290 */ /* 0x000fd8000fffe1ff */
.L_x_2:
[----:B------:R-:W0:Y:S08]  /*0170*/  LDC.64 R8, c[0x0][0x380] ;  /* 0x0000e000ff087b82 */ /* 0x000e300000000a00 */
[----:B------:R-:W1:Y:S01]  /*0180*/  LDC.64 R12, c[0x0][0x390] ;  /* 0x0000e400ff0c7b82 */ /* 0x000e620000000a00 */
[----:B0-----:R-:W-:-:S05]  /*0190*/  IMAD.WIDE R8, R5, 0x4, R8 ;  /* 0x0000000405087825 */ /* 0x001fca00078e0208 */
[----:B------:R-:W2:Y:S01]  /*01a0*/  LDG.E R2, desc[UR8][R8.64] ;  /* 0x0000000808027981 */ /* 0x000ea2000c1e1900 */
[----:B-1----:R-:W-:-:S05]  /*01b0*/  IMAD.WIDE R12, R5, 0x4, R12 ;  /* 0x00000004050c7825 */ /* 0x002fca00078e020c */
[----:B------:R-:W2:Y:S01]  /*01c0*/  LDG.E R18, desc[UR8][R12.64] ;  /* 0x000000080c127981 */ /* 0x000ea2000c1e1900 */
[----:B------:R-:W-:-:S04]  /*01d0*/  IMAD.WIDE R20, R0, 0x4, R8 ;  /* 0x0000000400147825 */ /* 0x000fc800078e0208 */
[C---:B------:R-:W-:Y:S01]  /*01e0*/  IMAD.WIDE R22, R0.reuse, 0x4, R12 ;  /* 0x0000000400167825 */ /* 0x040fe200078e020c */
[----:B------:R0:W3:Y:S04]  /*01f0*/  LDG.E R24, desc[UR8][R20.64] ;  /* 0x0000000814187981 */ /* 0x0000e8000c1e1900 */
[----:B------:R-:W3:Y:S01]  /*0200*/  LDG.E R7, desc[UR8][R22.64] ;  /* 0x0000000816077981 */ /* 0x000ee2000c1e1900 */
[----:B------:R-:W-:-:S04]  /*0210*/  IMAD.WIDE R16, R0, 0x4, R22 ;  /* 0x0000000400107825 */ /* 0x000fc800078e0216 */
[C---:B0-----:R-:W-:Y:S01]  /*0220*/  IMAD.WIDE R20, R0.reuse, 0x4, R20 ;  /* 0x0000000400147825 */ /* 0x041fe200078e0214 */
[----:B------:R0:W4:Y:S04]  /*0230*/  LDG.E R10, desc[UR8][R16.64] ;  /* 0x00000008100a7981 */ /* 0x000128000c1e1900 */
[----:B------:R-:W4:Y:S01]  /*0240*/  LDG.E R27, desc[UR8][R20.64] ;  /* 0x00000008141b7981 */ /* 0x000f22000c1e1900 */
[----:B------:R-:W-:-:S04]  /*0250*/  IMAD.WIDE R14, R0, 0x4, R20 ;  /* 0x00000004000e7825 */ /* 0x000fc800078e0214 */
[C---:B0-----:R-:W-:Y:S01]  /*0260*/  IMAD.WIDE R16, R0.reuse, 0x4, R16 ;  /* 0x0000000400107825 */ /* 0x041fe200078e0210 */
[----:B------:R0:W5:Y:S04]  /*0270*/  LDG.E R11, desc[UR8][R14.64] ;  /* 0x000000080e0b7981 */ /* 0x000168000c1e1900 */
[----:B------:R-:W5:Y:S01]  /*0280*/  LDG.E R8, desc[UR8][R16.64] ;  /* 0x0000000810087981 */ /* 0x000f62000c1e1900 */
        /* <DEDUP_REMOVED lines=9> */
[----:B0-----:R-:W-:-:S04]  /*0320*/  IMAD.WIDE R12, R0, 0x4, R12 ;  /* 0x00000004000c7825 */ /* 0x001fc800078e020c */
[C---:B------:R-:W-:Y:S01]  /*0330*/  IMAD.WIDE R14, R0.reuse, 0x4, R16 ;  /* 0x00000004000e7825 */ /* 0x040fe200078e0210 */
[----:B------:R-:W5:Y:S03]  /*0340*/  LDG.E R9, desc[UR8][R12.64] ;  /* 0x000000080c097981 */ /* 0x000f66000c1e1900 */
[----:B------:R-:W-:-:S05]  /*0350*/  IMAD.WIDE R22, R0, 0x4, R12 ;  /* 0x0000000400167825 */ /* 0x000fca00078e020c */
[----:B------:R0:W5:Y:S02]  /*0360*/  LDG.E R4, desc[UR8][R22.64] ;  /* 0x0000000816047981 */ /* 0x000164000c1e1900 */
[----:B0-----:R-:W-:-:S05]  /*0370*/  IMAD.WIDE R22, R0, 0x4, R22 ;  /* 0x0000000400167825 */ /* 0x001fca00078e0216 */
[----:B------:R-:W5:Y:S01]  /*0380*/  LDG.E R28, desc[UR8][R22.64] ;  /* 0x00000008161c7981 */ /* 0x000f62000c1e1900 */
[----:B------:R-:W-:-:S04]  /*0390*/  IMAD.WIDE R12, R0, 0x4, R22 ;  /* 0x00000004000c7825 */ /* 0x000fc800078e0216 */
[----:B--2---:R-:W-:Y:S01]  /*03a0*/  FFMA R26, R2, R18, R19 ;  /* 0x00000012021a7223 */ /* 0x004fe20000000013 */
[C---:B------:R-:W-:Y:S01]  /*03b0*/  IMAD.WIDE R18, R0.reuse, 0x4, R14 ;  /* 0x0000000400127825 */ /* 0x040fe200078e020e */
[----:B------:R0:W2:Y:S04]  /*03c0*/  LDG.E R2, desc[UR8][R16.64] ;  /* 0x0000000810027981 */ /* 0x0000a8000c1e1900 */
[----:B------:R-:W2:Y:S01]  /*03d0*/  LDG.E R29, desc[UR8][R18.64] ;  /* 0x00000008121d7981 */ /* 0x000ea2000c1e1900 */
[----:B0-----:R-:W-:-:S04]  /*03e0*/  IMAD.WIDE R16, R0, 0x4, R18 ;  /* 0x0000000400107825 */ /* 0x001fc800078e0212 */
[----:B---3--:R-:W-:Y:S02]  /*03f0*/  FFMA R24, R24, R7, R26 ;  /* 0x0000000718187223 */ /* 0x008fe4000000001a */
[----:B------:R0:W3:Y:S04]  /*0400*/  LDG.E R26, desc[UR8][R12.64] ;  /* 0x000000080c1a7981 */ /* 0x0000e8000c1e1900 */
[----:B------:R1:W3:Y:S01]  /*0410*/  LDG.E R7, desc[UR8][R14.64] ;  /* 0x000000080e077981 */ /* 0x0002e2000c1e1900 */
[----:B0-----:R-:W-:-:S04]  /*0420*/  IMAD.WIDE R12, R0, 0x4, R12 ;  /* 0x00000004000c7825 */ /* 0x001fc800078e020c */
[----:B-1----:R-:W-:-:S04]  /*0430*/  IMAD.WIDE R14, R0, 0x4, R16 ;  /* 0x00000004000e7825 */ /* 0x002fc800078e0210 */
[----:B----4-:R-:W-:Y:S02]  /*0440*/  FFMA R24, R27, R10, R24 ;  /* 0x0000000a1b187223 */ /* 0x010fe40000000018 */
[----:B------:R0:W4:Y:S01]  /*0450*/  LDG.E R10, desc[UR8][R12.64] ;  /* 0x000000080c0a7981 */ /* 0x000122000c1e1900 */
[----:B------:R-:W-:-:S04]  /*0460*/  IMAD.WIDE R22, R0, 0x4, R12 ;  /* 0x0000000400167825 */ /* 0x000fc800078e020c */
[----:B-----5:R-:W-:Y:S01]  /*0470*/  FFMA R24, R11, R8, R24 ;  /* 0x000000080b187223 */ /* 0x020fe20000000018 */
[----:B------:R-:W5:Y:S01]  /*0480*/  LDG.E R27, desc[UR8][R16.64] ;  /* 0x00000008101b7981 */ /* 0x000f62000c1e1900 */
[----:B------:R-:W-:-:S03]  /*0490*/  IMAD.WIDE R18, R0, 0x4, R14 ;  /* 0x0000000400127825 */ /* 0x000fc600078e020e */
[----:B------:R1:W4:Y:S01]  /*04a0*/  LDG.E R8, desc[UR8][R22.64] ;  /* 0x0000000816087981 */ /* 0x000322000c1e1900 */
[----:B0-----:R-:W-:-:S03]  /*04b0*/  IMAD.WIDE R12, R0, 0x4, R18 ;  /* 0x00000004000c7825 */ /* 0x001fc600078e0212 */
[----:B------:R0:W4:Y:S01]  /*04c0*/  LDG.E R11, desc[UR8][R14.64] ;  /* 0x000000080e0b7981 */ /* 0x000122000c1e1900 */
[----:B------:R-:W-:-:S03]  /*04d0*/  FFMA R25, R25, R6, R24 ;  /* 0x0000000619197223 */ /* 0x000fc60000000018 */
[----:B------:R-:W4:Y:S01]  /*04e0*/  LDG.E R19, desc[UR8][R18.64] ;  /* 0x0000000812137981 */ /* 0x000f22000c1e1900 */
[----:B-1----:R-:W-:-:S04]  /*04f0*/  IMAD.WIDE R22, R0, 0x4, R22 ;  /* 0x0000000400167825 */ /* 0x002fc800078e0216 */
[C---:B------:R-:W-:Y:S01]  /*0500*/  IMAD.WIDE R16, R0.reuse, 0x4, R12 ;  /* 0x0000000400107825 */ /* 0x040fe200078e020c */
[----:B------:R-:W4:Y:S03]  /*0510*/  LDG.E R6, desc[UR8][R22.64] ;  /* 0x0000000816067981 */ /* 0x000f26000c1e1900 */
[----:B0-----:R-:W-:Y:S01]  /*0520*/  IMAD.WIDE R14, R0, 0x4, R22 ;  /* 0x00000004000e7825 */ /* 0x001fe200078e0216 */
[----:B------:R0:W4:Y:S03]  /*0530*/  LDG.E R13, desc[UR8][R12.64] ;  /* 0x000000080c0d7981 */ /* 0x000126000c1e1900 */
[----:B0-----:R-:W-:Y:S01]  /*0540*/  FFMA R12, R20, R21, R25 ;  /* 0x00000015140c7223 */ /* 0x001fe20000000019 */
[C---:B------:R-:W-:Y:S02]  /*0550*/  IMAD.WIDE R20, R0.reuse, 0x4, R14 ;  /* 0x0000000400147825 */ /* 0x040fe400078e020e */
[----:B------:R-:W4:Y:S02]  /*0560*/  LDG.E R14, desc[UR8][R14.64] ;  /* 0x000000080e0e7981 */ /* 0x000f24000c1e1900 */
[----:B------:R-:W-:-:S02]  /*0570*/  IMAD.WIDE R24, R0, 0x4, R16 ;  /* 0x0000000400187825 */ /* 0x000fc400078e0210 */
[----:B------:R-:W4:Y:S02]  /*0580*/  LDG.E R17, desc[UR8][R16.64] ;  /* 0x0000000810117981 */ /* 0x000f24000c1e1900 */
[C---:B------:R-:W-:Y:S02]  /*0590*/  IMAD.WIDE R22, R0.reuse, 0x4, R20 ;  /* 0x0000000400167825 */ /* 0x040fe400078e0214 */
[----:B------:R-:W4:Y:S04]  /*05a0*/  LDG.E R15, desc[UR8][R20.64] ;  /* 0x00000008140f7981 */ /* 0x000f28000c1e1900 */
[----:B------:R0:W4:Y:S04]  /*05b0*/  LDG.E R16, desc[UR8][R24.64] ;  /* 0x0000000818107981 */ /* 0x000128000c1e1900 */
[----:B------:R-:W4:Y:S01]  /*05c0*/  LDG.E R22, desc[UR8][R22.64] ;  /* 0x0000000816167981 */ /* 0x000f22000c1e1900 */
[----:B0-----:R-:W-:-:S05]  /*05d0*/  IMAD.WIDE R24, R0, 0x4, R24 ;  /* 0x0000000400187825 */ /* 0x001fca00078e0218 */
[----:B------:R-:W4:Y:S01]  /*05e0*/  LDG.E R18, desc[UR8][R24.64] ;  /* 0x0000000818127981 */ /* 0x000f22000c1e1900 */
[----:B------:R-:W-:-:S04]  /*05f0*/  UIADD3 UR7, UPT, UPT, UR7, 0x10, URZ ;  /* 0x0000001007077890 */ /* 0x000fc8000fffe0ff */
[----:B------:R-:W-:Y:S01]  /*0600*/  UISETP.NE.AND UP1, UPT, UR7, URZ, UPT ;  /* 0x000000ff0700728c */ /* 0x000fe2000bf25270 */
[----:B------:R-:W-:Y:S01]  /*0610*/  LEA R5, R0, R5, 0x4 ;  /* 0x0000000500057211 */ /* 0x000fe200078e20ff */
[----:B--2---:R-:W-:-:S04]  /*0620*/  FFMA R9, R9, R2, R12 ;  /* 0x0000000209097223 */ /* 0x004fc8000000000c */
[----:B---3--:R-:W-:-:S04]  /*0630*/  FFMA R7, R4, R7, R9 ;  /* 0x0000000704077223 */ /* 0x008fc80000000009 */
[----:B------:R-:W-:-:S04]  /*0640*/  FFMA R7, R28, R29, R7 ;  /* 0x0000001d1c077223 */ /* 0x000fc80000000007 */
[----:B-----5:R-:W-:-:S04]  /*0650*/  FFMA R7, R26, R27, R7 ;  /* 0x0000001b1a077223 */ /* 0x020fc80000000007 */
[----:B----4-:R-:W-:-:S04]  /*0660*/  FFMA R7, R10, R11, R7 ;  /* 0x0000000b0a077223 */ /* 0x010fc80000000007 */
[----:B------:R-:W-:-:S04]  /*0670*/  FFMA R7, R8, R19, R7 ;  /* 0x0000001308077223 */ /* 0x000fc80000000007 */
[----:B------:R-:W-:-:S04]  /*0680*/  FFMA R7, R6, R13, R7 ;  /* 0x0000000d06077223 */ /* 0x000fc80000000007 */
[----:B------:R-:W-:-:S04]  /*0690*/  FFMA R14, R14, R17, R7 ;  /* 0x000000110e0e7223 */ /* 0x000fc80000000007 */
[----:B------:R-:W-:-:S04]  /*06a0*/  FFMA R15, R15, R16, R14 ;  /* 0x000000100f0f7223 */ /* 0x000fc8000000000e */
[----:B------:R-:W-:Y:S01]  /*06b0*/  FFMA R19, R22, R18, R15 ;  /* 0x0000001216137223 */ /* 0x000fe2000000000f */
[----:B------:R-:W-:Y:S06]  /*06c0*/  BRA.U UP1, `(.L_x_2) ;  /* 0xfffffff901a87547 */ /* 0x000fec000b83ffff */
.L_x_1:
[----:B------:R-:W-:Y:S05]  /*06d0*/  BRA.U !UP0, `(.L_x_0) ;  /* 0x00000005086c7547 */ /* 0x000fea000b800000 */
[----:B------:R-:W-:Y:S02]  /*06e0*/  UISETP.GE.U32.AND UP0, UPT, UR6, 0x8, UPT ;  /* 0x000000080600788c */ /* 0x000fe4000bf06070 */
[----:B------:R-:W-:-:S04]  /*06f0*/  ULOP3.LUT UR7, UR5, 0x7, URZ, 0xc0, !UPT ;  /* 0x0000000705077892 */ /* 0x000fc8000f8ec0ff */
[----:B------:R-:W-:-:S03]  /*0700*/  UISETP.NE.AND UP1, UPT, UR7, URZ, UPT ;  /* 0x000000ff0700728c */ /* 0x000fc6000bf25270 */
[----:B------:R-:W-:Y:S08]  /*0710*/  BRA.U !UP0, `(.L_x_3) ;  /* 0x0000000108b07547 */ /* 0x000ff0000b800000 */
[----:B------:R-:W0:Y:S01]  /*0720*/  LDC.64 R4, c[0x0][0x380] ;  /* 0x0000e000ff047b82 */ /* 0x000e220000000a00 */
[----:B------:R-:W-:-:S07]  /*0730*/  IMAD R7, R0, UR4, R3 ;  /* 0x0000000400077c24 */ /* 0x000fce000f8e0203 */
[----:B------:R-:W1:Y:S01]  /*0740*/  LDC.64 R14, c[0x0][0x390] ;  /* 0x0000e400ff0e7b82 */ /* 0x000e620000000a00 */
[----:B0-----:R-:W-:-:S05]  /*0750*/  IMAD.WIDE R4, R7, 0x4, R4 ;  /* 0x0000000407047825 */ /* 0x001fca00078e0204 */
[----:B------:R0:W2:Y:S01]  /*0760*/  LDG.E R2, desc[UR8][R4.64] ;  /* 0x0000000804027981 */ /* 0x0000a2000c1e1900 */
[----:B------:R-:W-:-:S04]  /*0770*/  IMAD.WIDE R22, R0, 0x4, R4 ;  /* 0x0000000400167825 */ /* 0x000fc800078e0204 */
[----:B-1----:R-:W-:Y:S01]  /*0780*/  IMAD.WIDE R14, R7, 0x4, R14 ;  /* 0x00000004070e7825 */ /* 0x002fe200078e020e */
[----:B------:R-:W3:Y:S03]  /*0790*/  LDG.E R17, desc[UR8][R22.64] ;  /* 0x0000000816117981 */ /* 0x000ee6000c1e1900 */
[C---:B------:R-:W-:Y:S01]  /*07a0*/  IMAD.WIDE R28, R0.reuse, 0x4, R22 ;  /* 0x00000004001c7825 */ /* 0x040fe200078e0216 */
[----:B------:R-:W2:Y:S03]  /*07b0*/  LDG.E R16, desc[UR8][R14.64] ;  /* 0x000000080e107981 */ /* 0x000ea6000c1e1900 */
[C---:B------:R-:W-:Y:S01]  /*07c0*/  IMAD.WIDE R6, R0.reuse, 0x4, R14 ;  /* 0x0000000400067825 */ /* 0x040fe200078e020e */
[----:B------:R-:W4:Y:S03]  /*07d0*/  LDG.E R20, desc[UR8][R28.64] ;  /* 0x000000081c147981 */ /* 0x000f26000c1e1900 */
[C---:B------:R-:W-:Y:S01]  /*07e0*/  IMAD.WIDE R24, R0.reuse, 0x4, R28 ;  /* 0x0000000400187825 */ /* 0x040fe200078e021c */
[----:B------:R1:W3:Y:S03]  /*07f0*/  LDG.E R18, desc[UR8][R6.64] ;  /* 0x0000000806127981 */ /* 0x0002e6000c1e1900 */
[----:B------:R-:W-:-:S04]  /*0800*/  IMAD.WIDE R26, R0, 0x4, R6 ;  /* 0x00000004001a7825 */ /* 0x000fc800078e0206 */
[C---:B------:R-:W-:Y:S01]  /*0810*/  IMAD.WIDE R12, R0.reuse, 0x4, R24 ;  /* 0x00000004000c7825 */ /* 0x040fe200078e0218 */
[----:B------:R5:W4:Y:S03]  /*0820*/  LDG.E R21, desc[UR8][R26.64] ;  /* 0x000000081a157981 */ /* 0x000b26000c1e1900 */
[C---:B------:R-:W-:Y:S01]  /*0830*/  IMAD.WIDE R8, R0.reuse, 0x4, R26 ;  /* 0x0000000400087825 */ /* 0x040fe200078e021a */
[----:B------:R-:W4:Y:S03]  /*0840*/  LDG.E R24, desc[UR8][R24.64] ;  /* 0x0000000818187981 */ /* 0x000f26000c1e1900 */
[C---:B------:R-:W-:Y:S02]  /*0850*/  IMAD.WIDE R10, R0.reuse, 0x4, R8 ;  /* 0x00000004000a7825 */ /* 0x040fe400078e0208 */
[----:B------:R-:W4:Y:S02]  /*0860*/  LDG.E R9, desc[UR8][R8.64] ;  /* 0x0000000808097981 */ /* 0x000f24000c1e1900 */
[----:B0-----:R-:W-:-:S02]  /*0870*/  IMAD.WIDE R4, R0, 0x4, R12 ;  /* 0x0000000400047825 */ /* 0x001fc400078e020c */
[----:B------:R-:W4:Y:S02]  /*0880*/  LDG.E R12, desc[UR8][R12.64] ;  /* 0x000000080c0c7981 */ /* 0x000f24000c1e1900 */
[C---:B-1----:R-:W-:Y:S02]  /*0890*/  IMAD.WIDE R6, R0.reuse, 0x4, R10 ;  /* 0x0000000400067825 */ /* 0x042fe400078e020a */
[----:B------:R-:W4:Y:S02]  /*08a0*/  LDG.E R11, desc[UR8][R10.64] ;  /* 0x000000080a0b7981 */ /* 0x000f24000c1e1900 */
[C---:B------:R-:W-:Y:S02]  /*08b0*/  IMAD.WIDE R22, R0.reuse, 0x4, R4 ;  /* 0x0000000400167825 */ /* 0x040fe400078e0204 */
[----:B------:R-:W4:Y:S02]  /*08c0*/  LDG.E R4, desc[UR8][R4.64] ;  /* 0x0000000804047981 */ /* 0x000f24000c1e1900 */
[----:B------:R-:W-:-:S02]  /*08d0*/  IMAD.WIDE R14, R0, 0x4, R6 ;  /* 0x00000004000e7825 */ /* 0x000fc400078e0206 */
[----:B------:R-:W4:Y:S02]  /*08e0*/  LDG.E R7, desc[UR8][R6.64] ;  /* 0x0000000806077981 */ /* 0x000f24000c1e1900 */
[----:B-----5:R-:W-:-:S04]  /*08f0*/  IMAD.WIDE R26, R0, 0x4, R22 ;  /* 0x00000004001a7825 */ /* 0x020fc800078e0216 */
[----:B------:R-:W-:Y:S01]  /*0900*/  IMAD.WIDE R28, R0, 0x4, R14 ;  /* 0x00000004001c7825 */ /* 0x000fe200078e020e */
[----:B------:R-:W5:Y:S04]  /*0910*/  LDG.E R5, desc[UR8][R22.64] ;  /* 0x0000000816057981 */ /* 0x000f68000c1e1900 */
[----:B------:R-:W5:Y:S04]  /*0920*/  LDG.E R14, desc[UR8][R14.64] ;  /* 0x000000080e0e7981 */ /* 0x000f68000c1e1900 */
[----:B------:R-:W5:Y:S04]  /*0930*/  LDG.E R27, desc[UR8][R26.64] ;  /* 0x000000081a1b7981 */ /* 0x000f68000c1e1900 */
[----:B------:R-:W5:Y:S01]  /*0940*/  LDG.E R28, desc[UR8][R28.64] ;  /* 0x000000081c1c7981 */ /* 0x000f62000c1e1900 */
[----:B------:R-:W-:Y:S01]  /*0950*/  UIADD3 UR4, UPT, UPT, UR4, 0x8, URZ ;  /* 0x0000000804047890 */ /* 0x000fe2000fffe0ff */
[----:B--2---:R-:W-:-:S04]  /*0960*/  FFMA R2, R2, R16, R19 ;  /* 0x0000001002027223 */ /* 0x004fc80000000013 */
[----:B---3--:R-:W-:-:S04]  /*0970*/  FFMA R17, R17, R18, R2 ;  /* 0x0000001211117223 */ /* 0x008fc80000000002 */
[----:B----4-:R-:W-:-:S04]  /*0980*/  FFMA R17, R20, R21, R17 ;  /* 0x0000001514117223 */ /* 0x010fc80000000011 */
[----:B------:R-:W-:-:S04]  /*0990*/  FFMA R9, R24, R9, R17 ;  /* 0x0000000918097223 */ /* 0x000fc80000000011 */
[----:B------:R-:W-:-:S04]  /*09a0*/  FFMA R9, R12, R11, R9 ;  /* 0x0000000b0c097223 */ /* 0x000fc80000000009 */
[----:B------:R-:W-:-:S04]  /*09b0*/  FFMA R4, R4, R7, R9 ;  /* 0x0000000704047223 */ /* 0x000fc80000000009 */
[----:B-----5:R-:W-:-:S04]  /*09c0*/  FFMA R4, R5, R14, R4 ;  /* 0x0000000e05047223 */ /* 0x020fc80000000004 */
[----:B------:R-:W-:-:S07]  /*09d0*/  FFMA R19, R27, R28, R4 ;  /* 0x0000001c1b137223 */ /* 0x000fce0000000004 */
.L_x_3:
        /* <DEDUP_REMOVED lines=8> */
[----:B0-----:R-:W-:-:S04]  /*0a60*/  IMAD.WIDE R4, R9, 0x4, R4 ;  /* 0x0000000409047825 */ /* 0x001fc800078e0204 */
[----:B-1----:R-:W-:-:S04]  /*0a70*/  IMAD.WIDE R6, R9, 0x4, R6 ;  /* 0x0000000409067825 */ /* 0x002fc800078e0206 */
[C---:B------:R-:W-:Y:S02]  /*0a80*/  IMAD.WIDE R8, R0.reuse, 0x4, R4 ;  /* 0x0000000400087825 */ /* 0x040fe400078e0204 */
[----:B------:R-:W2:Y:S02]  /*0a90*/  LDG.E R4, desc[UR8][R4.64] ;  /* 0x0000000804047981 */ /* 0x000ea4000c1e1900 */
[C---:B------:R-:W-:Y:S02]  /*0aa0*/  IMAD.WIDE R10, R0.reuse, 0x4, R6 ;  /* 0x00000004000a7825 */ /* 0x040fe400078e0206 */
[----:B------:R-:W2:Y:S02]  /*0ab0*/  LDG.E R6, desc[UR8][R6.64] ;  /* 0x0000000806067981 */ /* 0x000ea4000c1e1900 */
[C---:B------:R-:W-:Y:S02]  /*0ac0*/  IMAD.WIDE R12, R0.reuse, 0x4, R8 ;  /* 0x00000004000c7825 */ /* 0x040fe400078e0208 */
[----:B------:R-:W3:Y:S02]  /*0ad0*/  LDG.E R9, desc[UR8][R8.64] ;  /* 0x0000000808097981 */ /* 0x000ee4000c1e1900 */
[----:B------:R-:W-:-:S02]  /*0ae0*/  IMAD.WIDE R14, R0, 0x4, R10 ;  /* 0x00000004000e7825 */ /* 0x000fc400078e020a */
[----:B------:R-:W3:Y:S02]  /*0af0*/  LDG.E R10, desc[UR8][R10.64] ;  /* 0x000000080a0a7981 */ /* 0x000ee4000c1e1900 */
[C---:B------:R-:W-:Y:S02]  /*0b00*/  IMAD.WIDE R16, R0.reuse, 0x4, R12 ;  /* 0x0000000400107825 */ /* 0x040fe400078e020c */
[----:B------:R-:W4:Y:S02]  /*0b10*/  LDG.E R23, desc[UR8][R12.64] ;  /* 0x000000080c177981 */ /* 0x000f24000c1e1900 */
[----:B------:R-:W-:Y:S02]  /*0b20*/  IMAD.WIDE R20, R0, 0x4, R14 ;  /* 0x0000000400147825 */ /* 0x000fe400078e020e */
[----:B------:R-:W4:Y:S04]  /*0b30*/  LDG.E R14, desc[UR8][R14.64] ;  /* 0x000000080e0e7981 */ /* 0x000f28000c1e1900 */
[----:B------:R-:W5:Y:S04]  /*0b40*/  LDG.E R17, desc[UR8][R16.64] ;  /* 0x0000000810117981 */ /* 0x000f68000c1e1900 */
[----:B------:R-:W5:Y:S01]  /*0b50*/  LDG.E R20, desc[UR8][R20.64] ;  /* 0x0000000814147981 */ /* 0x000f62000c1e1900 */
[----:B------:R-:W-:Y:S01]  /*0b60*/  UIADD3 UR4, UPT, UPT, UR4, 0x4, URZ ;  /* 0x0000000404047890 */ /* 0x000fe2000fffe0ff */
[----:B--2---:R-:W-:-:S04]  /*0b70*/  FFMA R4, R4, R6, R19 ;  /* 0x0000000604047223 */ /* 0x004fc80000000013 */
[----:B---3--:R-:W-:-:S04]  /*0b80*/  FFMA R4, R9, R10, R4 ;  /* 0x0000000a09047223 */ /* 0x008fc80000000004 */
[----:B----4-:R-:W-:-:S04]  /*0b90*/  FFMA R4, R23, R14, R4 ;  /* 0x0000000e17047223 */ /* 0x010fc80000000004 */
[----:B-----5:R-:W-:-:S07]  /*0ba0*/  FFMA R19, R17, R20, R4 ;  /* 0x0000001411137223 */ /* 0x020fce0000000004 */
.L_x_4:
[----:B------:R-:W-:Y:S05]  /*0bb0*/  BRA.U !UP1, `(.L_x_0) ;  /* 0x0000000109347547 */ /* 0x000fea000b800000 */
[----:B------:R-:W0:Y:S01]  /*0bc0*/  LDC.64 R8, c[0x0][0x380] ;  /* 0x0000e000ff087b82 */ /* 0x000e220000000a00 */
[----:B------:R-:W-:Y:S01]  /*0bd0*/  IMAD R13, R0, UR4, R3 ;  /* 0x00000004000d7c24 */ /* 0x000fe2000f8e0203 */
[----:B------:R-:W-:-:S06]  /*0be0*/  UIADD3 UR5, UPT, UPT, -UR5, URZ, URZ ;  /* 0x000000ff05057290 */ /* 0x000fcc000fffe1ff */
[----:B------:R-:W1:Y:S06]  /*0bf0*/  LDC.64 R10, c[0x0][0x390] ;  /* 0x0000e400ff0a7b82 */ /* 0x000e6c0000000a00 */
.L_x_5:
[----:B0-----:R-:W-:-:S04]  /*0c00*/  IMAD.WIDE R4, R13, 0x4, R8 ;  /* 0x000000040d047825 */ /* 0x001fc800078e0208 */
[C---:B-1----:R-:W-:Y:S02]  /*0c10*/  IMAD.WIDE R6, R13.reuse, 0x4, R10 ;  /* 0x000000040d067825 */ /* 0x042fe400078e020a */
[----:B------:R-:W2:Y:S04]  /*0c20*/  LDG.E R4, desc[UR8][R4.64] ;  /* 0x0000000804047981 */ /* 0x000ea8000c1e1900 */
[----:B------:R-:W2:Y:S01]  /*0c30*/  LDG.E R6, desc[UR8][R6.64] ;  /* 0x0000000806067981 */ /* 0x000ea2000c1e1900 */
[----:B------:R-:W-:Y:S01]  /*0c40*/  UIADD3 UR5, UPT, UPT, UR5, 0x1, URZ ;  /* 0x0000000105057890 */ /* 0x000fe2000fffe0ff */
[----:B------:R-:W-:-:S03]  /*0c50*/  IADD3 R13, PT, PT, R13, R0, RZ ;  /* 0x000000000d0d7210 */ /* 0x000fc60007ffe0ff */
[----:B------:R-:W-:Y:S01]  /*0c60*/  UISETP.NE.AND UP0, UPT, UR5, URZ, UPT ;  /* 0x000000ff0500728c */ /* 0x000fe2000bf05270 */
[----:B--2---:R-:W-:-:S08]  /*0c70*/  FFMA R19, R4, R6, R19 ;  /* 0x0000000604137223 */ /* 0x004fd00000000013 */
[----:B------:R-:W-:Y:S05]  /*0c80*/  BRA.U UP0, `(.L_x_5) ;  /* 0xfffffffd00dc7547 */ /* 0x000fea000b83ffff */
.L_x_0:
[----:B------:R-:W0:Y:S02]  /*0c90*/  LDC.64 R4, c[0x0][0x398] ;  /* 0x0000e600ff047b82 */ /* 0x000e240000000a00 */
[----:B0-----:R-:W-:-:S05]  /*0ca0*/  IMAD.WIDE R2, R3, 0x4, R4 ;  /* 0x0000000403027825 */ /* 0x001fca00078e0204 */
[----:B------:R-:W-:Y:S01]  /*0cb0*/  STG.E desc[UR8][R2.64], R19 ;  /* 0x0000001302007986 */ /* 0x000fe2000c101908 */
[----:B------:R-:W-:Y:S05]  /*0cc0*/  EXIT ;  /* 0x000000000000794d */ /* 0x000fea0003800000 */
.L_x_6:
[----:B------:R-:W-:-:S00]  /*0cd0*/  BRA `(.L_x_6) ;  /* 0xfffffffc00fc7947 */ /* 0x000fc0000383ffff */
[----:B------:R-:W-:-:S00]  /*0ce0*/  NOP ;  /* 0x0000000000007918 */ /* 0x000fc00000000000 */
        /* <DEDUP_REMOVED lines=9> */
.L_x_73:


//--------------------- .text._Z34rms_norm_backward_grad_bias_kernelPfPKfii --------------------------
	.section	.text._Z34rms_norm_backward_grad_bias_kernelPfPKfii,"ax",@progbits
	.align	128
        .global         _Z34rms_norm_backward_grad_bias_kernelPfPKfii
        .type           _Z34rms_norm_backward_grad_bias_kernelPfPKfii,@function
        .size           _Z34rms_norm_backward_grad_bias_kernelPfPKfii,(.L_x_74 - _Z34rms_norm_backward_grad_bias_kernelPfPKfii)
        .other          _Z34rms_norm_backward_grad_bias_kernelPfPKfii,@"STO_CUDA_ENTRY STV_DEFAULT"
_Z34rms_norm_backward_grad_bias_kernelPfPKfii:
.text._Z34rms_norm_backward_grad_bias_kernelPfPKfii:
        /* <DEDUP_REMOVED lines=23> */
.L_x_9:
[----:B------:R-:W0:Y:S02]  /*0170*/  LDC.64 R4, c[0x0][0x388] ;  /* 0x0000e200ff047b82 */ /* 0x000e240000000a00 */
[----:B0-----:R-:W-:-:S05]  /*0180*/  IMAD.WIDE R4, R18, 0x4, R4 ;  /* 0x0000000412047825 */ /* 0x001fca00078e0204 */
[----:B------:R-:W2:Y:S01]  /*0190*/  LDG.E R25, desc[UR8][R4.64] ;  /* 0x0000000804197981 */ /* 0x000ea2000c1e1900 */
[----:B------:R-:W-:-:S05]  /*01a0*/  IMAD.WIDE R6, R17, 0x4, R4 ;  /* 0x0000000411067825 */ /* 0x000fca00078e0204 */
[----:B------:R0:W3:Y:S01]  /*01b0*/  LDG.E R23, desc[UR8][R6.64] ;  /* 0x0000000806177981 */ /* 0x0000e2000c1e1900 */
[----:B------:R-:W-:-:S05]  /*01c0*/  IMAD.WIDE R8, R17, 0x4, R6 ;  /* 0x0000000411087825 */ /* 0x000fca00078e0206 */
[----:B------:R1:W4:Y:S01]  /*01d0*/  LDG.E R22, desc[UR8][R8.64] ;  /* 0x0000000808167981 */ /* 0x000322000c1e1900 */
[----:B------:R-:W-:-:S05]  /*01e0*/  IMAD.WIDE R12, R17, 0x4, R8 ;  /* 0x00000004110c7825 */ /* 0x000fca00078e0208 */
[----:B------:R-:W5:Y:S01]  /*01f0*/  LDG.E R21, desc[UR8][R12.64] ;  /* 0x000000080c157981 */ /* 0x000f62000c1e1900 */
[----:B------:R-:W-:-:S05]  /*0200*/  IMAD.WIDE R14, R17, 0x4, R12 ;  /* 0x00000004110e7825 */ /* 0x000fca00078e020c */
[----:B------:R-:W5:Y:S01]  /*0210*/  LDG.E R20, desc[UR8][R14.64] ;  /* 0x000000080e147981 */ /* 0x000f62000c1e1900 */
[----:B------:R-:W-:-:S05]  /*0220*/  IMAD.WIDE R2, R17, 0x4, R14 ;  /* 0x0000000411027825 */ /* 0x000fca00078e020e */
[----:B------:R1:W5:Y:S01]  /*0230*/  LDG.E R19, desc[UR8][R2.64] ;  /* 0x0000000802137981 */ /* 0x000362000c1e1900 */
[----:B------:R-:W-:-:S05]  /*0240*/  IMAD.WIDE R26, R17, 0x4, R2 ;  /* 0x00000004111a7825 */ /* 0x000fca00078e0202 */
[----:B------:R1:W5:Y:S01]  /*0250*/  LDG.E R24, desc[UR8][R26.64] ;  /* 0x000000081a187981 */ /* 0x000362000c1e1900 */
[----:B------:R-:W-:-:S05]  /*0260*/  IMAD.WIDE R10, R17, 0x4, R26 ;  /* 0x00000004110a7825 */ /* 0x000fca00078e021a */
[----:B------:R1:W5:Y:S01]  /*0270*/  LDG.E R28, desc[UR8][R10.64] ;  /* 0x000000080a1c7981 */ /* 0x000362000c1e1900 */
[----:B0-----:R-:W-:-:S04]  /*0280*/  IMAD.WIDE R6, R17, 0x4, R10 ;  /* 0x0000000411067825 */ /* 0x001fc800078e020a */
[C---:B-1----:R-:W-:Y:S02]  /*0290*/  IMAD.WIDE R8, R17.reuse, 0x4, R6 ;  /* 0x0000000411087825 */ /* 0x042fe400078e0206 */
[----:B------:R-:W5:Y:S02]  /*02a0*/  LDG.E R6, desc[UR8][R6.64] ;  /* 0x0000000806067981 */ /* 0x000f64000c1e1900 */
[C---:B------:R-:W-:Y:S02]  /*02b0*/  IMAD.WIDE R2, R17.reuse, 0x4, R8 ;  /* 0x0000000411027825 */ /* 0x040fe400078e0208 */
[----:B------:R-:W5:Y:S02]  /*02c0*/  LDG.E R8, desc[UR8][R8.64] ;  /* 0x0000000808087981 */ /* 0x000f64000c1e1900 */
[C---:B------:R-:W-:Y:S02]  /*02d0*/  IMAD.WIDE R4, R17.reuse, 0x4, R2 ;  /* 0x0000000411047825 */ /* 0x040fe400078e0202 */
[----:B------:R-:W5:Y:S02]  /*02e0*/  LDG.E R29, desc[UR8][R2.64] ;  /* 0x00000008021d7981 */ /* 0x000f64000c1e1900 */
[----:B------:R-:W-:-:S02]  /*02f0*/  IMAD.WIDE R12, R17, 0x4, R4 ;  /* 0x00000004110c7825 */ /* 0x000fc400078e0204 */
[----:B------:R-:W5:Y:S02]  /*0300*/  LDG.E R4, desc[UR8][R4.64] ;  /* 0x0000000804047981 */ /* 0x000f64000c1e1900 */
[C---:B------:R-:W-:Y:S02]  /*0310*/  IMAD.WIDE R14, R17.reuse, 0x4, R12 ;  /* 0x00000004110e7825 */ /* 0x040fe400078e020c */
[----:B------:R-:W5:Y:S02]  /*0320*/  LDG.E R12, desc[UR8][R12.64] ;  /* 0x000000080c0c7981 */ /* 0x000f64000c1e1900 */
[C---:B------:R-:W-:Y:S02]  /*0330*/  IMAD.WIDE R26, R17.reuse, 0x4, R14 ;  /* 0x00000004111a7825 */ /* 0x040fe400078e020e */
[----:B------:R-:W5:Y:S02]  /*0340*/  LDG.E R14, desc[UR8][R14.64] ;  /* 0x000000080e0e7981 */ /* 0x000f64000c1e1900 */
[----:B------:R-:W-:-:S02]  /*0350*/  IMAD.WIDE R10, R17, 0x4, R26 ;  /* 0x00000004110a7825 */ /* 0x000fc400078e021a */
[----:B------:R-:W5:Y:S04]  /*0360*/  LDG.E R26, desc[UR8][R26.64] ;  /* 0x000000081a1a7981 */ /* 0x000f68000c1e1900 */
[----:B------:R-:W5:Y:S01]  /*0370*/  LDG.E R10, desc[UR8][R10.64] ;  /* 0x000000080a0a7981 */ /* 0x000f62000c1e1900 */
[----:B------:R-:W-:-:S04]  /*0380*/  UIADD3 UR7, UPT, UPT, UR7, 0x10, URZ ;  /* 0x0000001007077890 */ /* 0x000fc8000fffe0ff */
[----:B------:R-:W-:Y:S01]  /*0390*/  UISETP.NE.AND UP1, UPT, UR7, URZ, UPT ;  /* 0x000000ff0700728c */ /* 0x000fe2000bf25270 */
[----:B------:R-:W-:Y:S01]  /*03a0*/  LEA R18, R17, R18, 0x4 ;  /* 0x0000001211127211 */ /* 0x000fe200078e20ff */
[----:B--2---:R-:W-:-:S04]  /*03b0*/  FADD R16, R25, R16 ;  /* 0x0000001019107221 */ /* 0x004fc80000000000 */
[----:B---3--:R-:W-:-:S04]  /*03c0*/  FADD R23, R16, R23 ;  /* 0x0000001710177221 */ /* 0x008fc80000000000 */
[----:B----4-:R-:W-:-:S04]  /*03d0*/  FADD R22, R23, R22 ;  /* 0x0000001617167221 */ /* 0x010fc80000000000 */
[----:B-----5:R-:W-:-:S04]  /*03e0*/  FADD R21, R22, R21 ;  /* 0x0000001516157221 */ /* 0x020fc80000000000 */
[----:B------:R-:W-:-:S04]  /*03f0*/  FADD R20, R21, R20 ;  /* 0x0000001415147221 */ /* 0x000fc80000000000 */
        /* <DEDUP_REMOVED lines=10> */
[----:B------:R-:W-:Y:S01]  /*04a0*/  FADD R16, R29, R10 ;  /* 0x0000000a1d107221 */ /* 0x000fe20000000000 */
[----:B------:R-:W-:Y:S06]  /*04b0*/  BRA.U UP1, `(.L_x_9) ;  /* 0xfffffffd012c7547 */ /* 0x000fec000b83ffff */
.L_x_8:
[----:B------:R-:W-:Y:S05]  /*04c0*/  BRA.U !UP0, `(.L_x_7) ;  /* 0x0000000108f87547 */ /* 0x000fea000b800000 */
[----:B------:R-:W-:Y:S02]  /*04d0*/  UISETP.GE.U32.AND UP0, UPT, UR6, 0x8, UPT ;  /* 0x000000080600788c */ /* 0x000fe4000bf06070 */
[----:B------:R-:W-:-:S04]  /*04e0*/  ULOP3.LUT UR7, UR5, 0x7, URZ, 0xc0, !UPT ;  /* 0x0000000705077892 */ /* 0x000fc8000f8ec0ff */
[----:B------:R-:W-:-:S03]  /*04f0*/  UISETP.NE.AND UP1, UPT, UR7, URZ, UPT ;  /* 0x000000ff0700728c */ /* 0x000fc6000bf25270 */
[----:B------:R-:W-:Y:S08]  /*0500*/  BRA.U !UP0, `(.L_x_10) ;  /* 0x00000001086c7547 */ /* 0x000ff0000b800000 */
[----:B------:R-:W0:Y:S01]  /*0510*/  LDC.64 R2, c[0x0][0x388] ;  /* 0x0000e200ff027b82 */ /* 0x000e220000000a00 */
[----:B------:R-:W-:-:S04]  /*0520*/  IMAD R5, R17, UR4, R0 ;  /* 0x0000000411057c24 */ /* 0x000fc8000f8e0200 */
[----:B0-----:R-:W-:-:S04]  /*0530*/  IMAD.WIDE R2, R5, 0x4, R2 ;  /* 0x0000000405027825 */ /* 0x001fc800078e0202 */
[C---:B------:R-:W-:Y:S02]  /*0540*/  IMAD.WIDE R4, R17.reuse, 0x4, R2 ;  /* 0x0000000411047825 */ /* 0x040fe400078e0202 */
[----:B------:R-:W2:Y:S02]  /*0550*/  LDG.E R3, desc[UR8][R2.64] ;  /* 0x0000000802037981 */ /* 0x000ea4000c1e1900 */
[C---:B------:R-:W-:Y:S02]  /*0560*/  IMAD.WIDE R6, R17.reuse, 0x4, R4 ;  /* 0x0000000411067825 */ /* 0x040fe400078e0204 */
[----:B------:R-:W3:Y:S02]  /*0570*/  LDG.E R4, desc[UR8][R4.64] ;  /* 0x0000000804047981 */ /* 0x000ee4000c1e1900 */
[C---:B------:R-:W-:Y:S02]  /*0580*/  IMAD.WIDE R8, R17.reuse, 0x4, R6 ;  /* 0x0000000411087825 */ /* 0x040fe400078e0206 */
[----:B------:R-:W4:Y:S02]  /*0590*/  LDG.E R6, desc[UR8][R6.64] ;  /* 0x0000000806067981 */ /* 0x000f24000c1e1900 */
        /* <DEDUP_REMOVED lines=9> */
[----:B------:R-:W-:Y:S01]  /*0630*/  UIADD3 UR4, UPT, UPT, UR4, 0x8, URZ ;  /* 0x0000000804047890 */ /* 0x000fe2000fffe0ff */
[----:B--2---:R-:W-:-:S04]  /*0640*/  FADD R3, R16, R3 ;  /* 0x0000000310037221 */ /* 0x004fc80000000000 */
[----:B---3--:R-:W-:-:S04]  /*0650*/  FADD R3, R3, R4 ;  /* 0x0000000403037221 */ /* 0x008fc80000000000 */
[----:B----4-:R-:W-:-:S04]  /*0660*/  FADD R3, R3, R6 ;  /* 0x0000000603037221 */ /* 0x010fc80000000000 */
[----:B-----5:R-:W-:-:S04]  /*0670*/  FADD R3, R3, R8 ;  /* 0x0000000803037221 */ /* 0x020fc80000000000 */
[----:B------:R-:W-:-:S04]  /*0680*/  FADD R3, R3, R10 ;  /* 0x0000000a03037221 */ /* 0x000fc80000000000 */
[----:B------:R-:W-:-:S04]  /*0690*/  FADD R3, R3, R12 ;  /* 0x0000000c03037221 */ /* 0x000fc80000000000 */
[----:B------:R-:W-:-:S04]  /*06a0*/  FADD R3, R3, R14 ;  /* 0x0000000e03037221 */ /* 0x000fc80000000000 */
[----:B------:R-:W-:-:S07]  /*06b0*/  FADD R16, R3, R18 ;  /* 0x0000001203107221 */ /* 0x000fce0000000000 */
.L_x_10:
        /* <DEDUP_REMOVED lines=12> */
[----:B------:R-:W-:Y:S02]  /*0780*/  IMAD.WIDE R8, R17, 0x4, R6 ;  /* 0x0000000411087825 */ /* 0x000fe400078e0206 */
[----:B------:R-:W4:Y:S04]  /*0790*/  LDG.E R7, desc[UR8][R6.64] ;  /* 0x0000000806077981 */ /* 0x000f28000c1e1900 */
[----:B------:R-:W5:Y:S01]  /*07a0*/  LDG.E R9, desc[UR8][R8.64] ;  /* 0x0000000808097981 */ /* 0x000f62000c1e1900 */
[----:B------:R-:W-:Y:S01]  /*07b0*/  UIADD3 UR4, UPT, UPT, UR4, 0x4, URZ ;  /* 0x0000000404047890 */ /* 0x000fe2000fffe0ff */
[----:B--2---:R-:W-:-:S04]  /*07c0*/  FADD R16, R16, R3 ;  /* 0x0000000310107221 */ /* 0x004fc80000000000 */
[----:B---3--:R-:W-:-:S04]  /*07d0*/  FADD R16, R16, R5 ;  /* 0x0000000510107221 */ /* 0x008fc80000000000 */
[----:B----4-:R-:W-:-:S04]  /*07e0*/  FADD R16, R16, R7 ;  /* 0x0000000710107221 */ /* 0x010fc80000000000 */
[----:B-----5:R-:W-:-:S07]  /*07f0*/  FADD R16, R16, R9 ;  /* 0x0000000910107221 */ /* 0x020fce0000000000 */
.L_x_11:
[----:B------:R-:W-:Y:S05]  /*0800*/  BRA.U !UP1, `(.L_x_7) ;  /* 0x0000000109287547 */ /* 0x000fea000b800000 */
[----:B------:R-:W0:Y:S01]  /*0810*/  LDC.64 R4, c[0x0][0x388] ;  /* 0x0000e200ff047b82 */ /* 0x000e220000000a00 */
[----:B------:R-:W-:Y:S01]  /*0820*/  IMAD R6, R17, UR4, R0 ;  /* 0x0000000411067c24 */ /* 0x000fe2000f8e0200 */
[----:B------:R-:W-:-:S12]  /*0830*/  UIADD3 UR5, UPT, UPT, -UR5, URZ, URZ ;  /* 0x000000ff05057290 */ /* 0x000fd8000fffe1ff */
.L_x_12:
[----:B0-----:R-:W-:-:S06]  /*0840*/  IMAD.WIDE R2, R6, 0x4, R4 ;  /* 0x0000000406027825 */ /* 0x001fcc00078e0204 */
[----:B------:R-:W2:Y:S01]  /*0850*/  LDG.E R3, desc[UR8][R2.64] ;  /* 0x0000000802037981 */ /* 0x000ea2000c1e1900 */
[----:B------:R-:W-:Y:S01]  /*0860*/  UIADD3 UR5, UPT, UPT, UR5, 0x1, URZ ;  /* 0x0000000105057890 */ /* 0x000fe2000fffe0ff */
[----:B------:R-:W-:-:S03]  /*0870*/  IADD3 R6, PT, PT, R6, R17, RZ ;  /* 0x0000001106067210 */ /* 0x000fc60007ffe0ff */
[----:B------:R-:W-:Y:S01]  /*0880*/  UISETP.NE.AND UP0, UPT, UR5, URZ, UPT ;  /* 0x000000ff0500728c */ /* 0x000fe2000bf05270 */
[----:B--2---:R-:W-:-:S08]  /*0890*/  FADD R16, R3, R16 ;  /* 0x0000001003107221 */ /* 0x004fd00000000000 */
[----:B------:R-:W-:Y:S05]  /*08a0*/  BRA.U UP0, `(.L_x_12) ;  /* 0xfffffffd00e47547 */ /* 0x000fea000b83ffff */
.L_x_7:
[----:B------:R-:W0:Y:S02]  /*08b0*/  LDC.64 R2, c[0x0][0x380] ;  /* 0x0000e000ff027b82 */ /* 0x000e240000000a00 */
[----:B0-----:R-:W-:-:S05]  /*08c0*/  IMAD.WIDE R2, R0, 0x4, R2 ;  /* 0x0000000400027825 */ /* 0x001fca00078e0202 */
[----:B------:R-:W-:Y:S01]  /*08d0*/  STG.E desc[UR8][R2.64], R16 ;  /* 0x0000001002007986 */ /* 0x000fe2000c101908 */
[----:B------:R-:W-:Y:S05]  /*08e0*/  EXIT ;  /* 0x000000000000794d */ /* 0x000fea0003800000 */
.L_x_13:
        /* <DEDUP_REMOVED lines=9> */
.L_x_74:


//--------------------- .text._Z24rms_norm_backward_kernelPKfS0_S0_S0_Pfii --------------------------
	.section	.text._Z24rms_norm_backward_kernelPKfS0_S0_S0_Pfii,"ax",@progbits
	.align	128
        .global         _Z24rms_norm_backward_kernelPKfS0_S0_S0_Pfii
        .type           _Z24rms_norm_backward_kernelPKfS0_S0_S0_Pfii,@function
        .size           _Z24rms_norm_backward_kernelPKfS0_S0_S0_Pfii,(.L_x_70 - _Z24rms_norm_backward_kernelPKfS0_S0_S0_Pfii)
        .other          _Z24rms_norm_backward_kernelPKfS0_S0_S0_Pfii,@"STO_CUDA_ENTRY STV_DEFAULT"
_Z24rms_norm_backward_kernelPKfS0_S0_S0_Pfii:
.text._Z24rms_norm_backward_kernelPKfS0_S0_S0_Pfii:
[----:B------:R-:W-:Y:S01]  /*0000*/  LDC R1, c[0x0][0x37c] ;  /* 0x0000df00ff017b82 */ /* 0x000fe20000000800 */
[----:B------:R-:W0:Y:S01]  /*0010*/  S2R R3, SR_CTAID.X ;  /* 0x0000000000037919 */ /* 0x000e220000002500 */
[----:B------:R-:W0:Y:S02]  /*0020*/  LDCU UR4, c[0x0][0x3a8] ;  /* 0x00007500ff0477ac */ /* 0x000e240008000800 */
[----:B0-----:R-:W-:-:S13]  /*0030*/  ISETP.GE.AND P0, PT, R3, UR4, PT ;  /* 0x0000000403007c0c */ /* 0x001fda000bf06270 */
[----:B------:R-:W-:Y:S05]  /*0040*/  @P0 EXIT ;  /* 0x000000000000094d */ /* 0x000fea0003800000 */
[----:B------:R-:W0:Y:S01]  /*0050*/  LDC.64 R4, c[0x0][0x398] ;  /* 0x0000e600ff047b82 */ /* 0x000e220000000a00 */
[----:B------:R-:W1:Y:S01]  /*0060*/  LDCU.64 UR6, c[0x0][0x358] ;  /* 0x00006b00ff0677ac */ /* 0x000e620008000a00 */
[----:B------:R-:W2:Y:S01]  /*0070*/  S2R R13, SR_TID.X ;  /* 0x00000000000d7919 */ /* 0x000ea20000002100 */
[----:B------:R-:W3:Y:S05]  /*0080*/  LDCU UR4, c[0x0][0x3ac] ;  /* 0x00007580ff0477ac */ /* 0x000eea0008000800 */
[----:B------:R-:W4:Y:S01]  /*0090*/  LDC.64 R6, c[0x0][0x380] ;  /* 0x0000e000ff067b82 */ /* 0x000f220000000a00 */
[----:B------:R-:W0:Y:S07]  /*00a0*/  LDCU UR5, c[0x0][0x3ac] ;  /* 0x00007580ff0577ac */ /* 0x000e2e0008000800 */
[----:B------:R-:W4:Y:S01]  /*00b0*/  LDC.64 R8, c[0x0][0x388] ;  /* 0x0000e200ff087b82 */ /* 0x000f220000000a00 */
[----:B0-----:R-:W-:-:S05]  /*00c0*/  IMAD.WIDE.U32 R4, R3, 0x4, R4 ;  /* 0x0000000403047825 */ /* 0x001fca00078e0004 */
[----:B-1----:R0:W5:Y:S01]  /*00d0*/  LDG.E R17, desc[UR6][R4.64] ;  /* 0x0000000604117981 */ /* 0x002162000c1e1900 */
[----:B---3--:R-:W-:Y:S01]  /*00e0*/  IMAD R2, R3, UR4, RZ ;  /* 0x0000000403027c24 */ /* 0x008fe2000f8e02ff */
[----:B------:R-:W-:Y:S01]  /*00f0*/  BSSY.RECONVERGENT B0, `(.L_x_14) ;  /* 0x0000023000007945 */ /* 0x000fe20003800200 */
[----:B------:R-:W-:Y:S01]  /*0100*/  IMAD.MOV.U32 R18, RZ, RZ, RZ ;  /* 0x000000ffff127224 */ /* 0x000fe200078e00ff */
[----:B--2---:R-:W-:Y:S01]  /*0110*/  ISETP.GE.AND P0, PT, R13, UR4, PT ;  /* 0x000000040d007c0c */ /* 0x004fe2000bf06270 */
[----:B----4-:R-:W-:-:S04]  /*0120*/  IMAD.WIDE R6, R2, 0x4, R6 ;  /* 0x0000000402067825 */ /* 0x010fc800078e0206 */
[----:B------:R-:W-:-:S08]  /*0130*/  IMAD.WIDE R8, R2, 0x4, R8 ;  /* 0x0000000402087825 */ /* 0x000fd000078e0208 */
[----:B0-----:R-:W-:Y:S05]  /*0140*/  @P0 BRA `(.L_x_15) ;  /* 0x0000000000740947 */ /* 0x001fea0003800000 */
[----:B------:R-:W0:Y:S01]  /*0150*/  LDC R16, c[0x0][0x360] ;  /* 0x0000d800ff107b82 */ /* 0x000e220000000800 */
[----:B------:R-:W-:Y:S02]  /*0160*/  IMAD.MOV.U32 R18, RZ, RZ, RZ ;  /* 0x000000ffff127224 */ /* 0x000fe400078e00ff */
[----:B------:R-:W-:-:S05]  /*0170*/  IMAD.MOV.U32 R19, RZ, RZ, R13 ;  /* 0x000000ffff137224 */ /* 0x000fca00078e000d */
[----:B------:R-:W1:Y:S02]  /*0180*/  LDC.64 R10, c[0x0][0x390] ;  /* 0x0000e400ff0a7b82 */ /* 0x000e640000000a00 */
.L_x_18:
[----:B-1----:R-:W-:-:S04]  /*0190*/  IMAD.WIDE R20, R19, 0x4, R10 ;  /* 0x0000000413147825 */ /* 0x002fc800078e020a */
[C---:B------:R-:W-:Y:S02]  /*01a0*/  IMAD.WIDE R22, R19.reuse, 0x4, R6 ;  /* 0x0000000413167825 */ /* 0x040fe400078e0206 */
[----:B------:R-:W2:Y:S02]  /*01b0*/  LDG.E R20, desc[UR6][R20.64] ;  /* 0x0000000614147981 */ /* 0x000ea4000c1e1900 */
[----:B------:R-:W-:Y:S02]  /*01c0*/  IMAD.WIDE R14, R19, 0x4, R8 ;  /* 0x00000004130e7825 */ /* 0x000fe400078e0208 */
[----:B------:R-:W2:Y:S04]  /*01d0*/  LDG.E R23, desc[UR6][R22.64] ;  /* 0x0000000616177981 */ /* 0x000ea8000c1e1900 */
[----:B------:R-:W3:Y:S01]  /*01e0*/  LDG.E R0, desc[UR6][R14.64] ;  /* 0x000000060e007981 */ /* 0x000ee2000c1e1900 */
[----:B-----5:R-:W1:Y:S01]  /*01f0*/  MUFU.RCP R12, R17 ;  /* 0x00000011000c7308 */ /* 0x020e620000001000 */
[----:B0-----:R-:W-:Y:S01]  /*0200*/  IMAD.IADD R19, R16, 0x1, R19 ;  /* 0x0000000110137824 */ /* 0x001fe200078e0213 */
[----:B------:R-:W-:Y:S01]  /*0210*/  BSSY.RECONVERGENT B1, `(.L_x_16) ;  /* 0x000000e000017945 */ /* 0x000fe20003800200 */
[----:B-1----:R-:W-:-:S04]  /*0220*/  FFMA R25, -R17, R12, 1 ;  /* 0x3f80000011197423 */ /* 0x002fc8000000010c */
[----:B------:R-:W-:Y:S01]  /*0230*/  FFMA R25, R12, R25, R12 ;  /* 0x000000190c197223 */ /* 0x000fe2000000000c */
[----:B------:R-:W-:Y:S01]  /*0240*/  ISETP.GE.AND P2, PT, R19, UR5, PT ;  /* 0x0000000513007c0c */ /* 0x000fe2000bf46270 */
[----:B--2---:R-:W-:-:S04]  /*0250*/  FMUL R3, R20, R23 ;  /* 0x0000001714037220 */ /* 0x004fc80000400000 */
[----:B---3--:R-:W-:-:S04]  /*0260*/  FMUL R0, R0, R3 ;  /* 0x0000000300007220 */ /* 0x008fc80000400000 */
[----:B------:R-:W0:Y:S01]  /*0270*/  FCHK P0, R0, R17 ;  /* 0x0000001100007302 */ /* 0x000e220000000000 */
[----:B------:R-:W-:-:S04]  /*0280*/  FFMA R12, R0, R25, RZ ;  /* 0x00000019000c7223 */ /* 0x000fc800000000ff */
[----:B------:R-:W-:-:S04]  /*0290*/  FFMA R3, -R17, R12, R0 ;  /* 0x0000000c11037223 */ /* 0x000fc80000000100 */
[----:B------:R-:W-:Y:S01]  /*02a0*/  FFMA R3, R25, R3, R12 ;  /* 0x0000000319037223 */ /* 0x000fe2000000000c */
[----:B0-----:R-:W-:Y:S06]  /*02b0*/  @!P0 BRA `(.L_x_17) ;  /* 0x00000000000c8947 */ /* 0x001fec0003800000 */
[----:B------:R-:W-:Y:S02]  /*02c0*/  MOV R3, R17 ;  /* 0x0000001100037202 */ /* 0x000fe40000000f00 */
[----:B------:R-:W-:-:S07]  /*02d0*/  MOV R14, 0x2f0 ;  /* 0x000002f0000e7802 */ /* 0x000fce0000000f00 */
[----:B------:R-:W-:Y:S05]  /*02e0*/  CALL.REL.NOINC `($__internal_0_$__cuda_sm3x_div_rn_noftz_f32_slowpath) ;  /* 0x0000000400487944 */ /* 0x000fea0003c00000 */
.L_x_17:
[----:B------:R-:W-:Y:S05]  /*02f0*/  BSYNC.RECONVERGENT B1 ;  /* 0x0000000000017941 */ /* 0x000fea0003800200 */
.L_x_16:
[----:B------:R-:W-:Y:S01]  /*0300*/  FADD R18, R3, R18 ;  /* 0x0000001203127221 */ /* 0x000fe20000000000 */
[----:B------:R-:W-:Y:S06]  /*0310*/  @!P2 BRA `(.L_x_18) ;  /* 0xfffffffc009ca947 */ /* 0x000fec000383ffff */
.L_x_15:
[----:B------:R-:W-:Y:S05]  /*0320*/  BSYNC.RECONVERGENT B0 ;  /* 0x0000000000007941 */ /* 0x000fea0003800200 */
.L_x_14:
[----:B------:R-:W0:Y:S01]  /*0330*/  S2UR UR5, SR_CgaCtaId ;  /* 0x00000000000579c3 */ /* 0x000e220000008800 */
[----:B------:R-:W-:Y:S01]  /*0340*/  UMOV UR4, 0x400 ;  /* 0x0000040000047882 */ /* 0x000fe20000000000 */
[----:B------:R-:W1:Y:S02]  /*0350*/  LDCU UR8, c[0x0][0x360] ;  /* 0x00006c00ff0877ac */ /* 0x000e640008000800 */
[----:B-1----:R-:W-:Y:S02]  /*0360*/  UISETP.GE.U32.AND UP0, UPT, UR8, 0x2, UPT ;  /* 0x000000020800788c */ /* 0x002fe4000bf06070 */
[----:B0-----:R-:W-:-:S06]  /*0370*/  ULEA UR4, UR5, UR4, 0x18 ;  /* 0x0000000405047291 */ /* 0x001fcc000f8ec0ff */
[----:B------:R-:W-:-:S05]  /*0380*/  LEA R11, R13, UR4, 0x2 ;  /* 0x000000040d0b7c11 */ /* 0x000fca000f8e10ff */
[----:B------:R0:W-:Y:S01]  /*0390*/  STS [R11], R18 ;  /* 0x000000120b007388 */ /* 0x0001e20000000800 */
[----:B------:R-:W-:Y:S06]  /*03a0*/  BAR.SYNC.DEFER_BLOCKING 0x0 ;  /* 0x0000000000007b1d */ /* 0x000fec0000010000 */
[----:B------:R-:W-:Y:S05]  /*03b0*/  BRA.U !UP0, `(.L_x_19) ;  /* 0x0000000108307547 */ /* 0x000fea000b800000 */
[----:B------:R-:W-:-:S07]  /*03c0*/  IMAD.U32 R0, RZ, RZ, UR8 ;  /* 0x00000008ff007e24 */ /* 0x000fce000f8e00ff */
.L_x_20:
[----:B------:R-:W-:-:S04]  /*03d0*/  SHF.R.U32.HI R12, RZ, 0x1, R0 ;  /* 0x00000001ff0c7819 */ /* 0x000fc80000011600 */
[----:B------:R-:W-:-:S13]  /*03e0*/  ISETP.GE.U32.AND P0, PT, R13, R12, PT ;  /* 0x0000000c0d00720c */ /* 0x000fda0003f06070 */
[----:B------:R-:W-:Y:S01]  /*03f0*/  @!P0 IMAD R3, R12, 0x4, R11 ;  /* 0x000000040c038824 */ /* 0x000fe200078e020b */
[----:B------:R-:W-:Y:S05]  /*0400*/  @!P0 LDS R10, [R11] ;  /* 0x000000000b0a8984 */ /* 0x000fea0000000800 */
[----:B------:R-:W1:Y:S02]  /*0410*/  @!P0 LDS R3, [R3] ;  /* 0x0000000003038984 */ /* 0x000e640000000800 */
[----:B-1----:R-:W-:-:S05]  /*0420*/  @!P0 FADD R10, R3, R10 ;  /* 0x0000000a030a8221 */ /* 0x002fca0000000000 */
[----:B------:R1:W-:Y:S01]  /*0430*/  @!P0 STS [R11], R10 ;  /* 0x0000000a0b008388 */ /* 0x0003e20000000800 */
[----:B------:R-:W-:Y:S01]  /*0440*/  BAR.SYNC.DEFER_BLOCKING 0x0 ;  /* 0x0000000000007b1d */ /* 0x000fe20000010000 */
[----:B------:R-:W-:Y:S01]  /*0450*/  ISETP.GT.U32.AND P0, PT, R0, 0x3, PT ;  /* 0x000000030000780c */ /* 0x000fe20003f04070 */
[----:B------:R-:W-:-:S12]  /*0460*/  IMAD.MOV.U32 R0, RZ, RZ, R12 ;  /* 0x000000ffff007224 */ /* 0x000fd800078e000c */
[----:B-1----:R-:W-:Y:S05]  /*0470*/  @P0 BRA `(.L_x_20) ;  /* 0xfffffffc00d40947 */ /* 0x002fea000383ffff */
.L_x_19:
[----:B------:R-:W1:Y:S01]  /*0480*/  S2UR UR5, SR_CgaCtaId ;  /* 0x00000000000579c3 */ /* 0x000e620000008800 */
[----:B------:R-:W-:Y:S01]  /*0490*/  UMOV UR4, 0x400 ;  /* 0x0000040000047882 */ /* 0x000fe20000000000 */
[----:B------:R-:W2:Y:S02]  /*04a0*/  LDCU UR9, c[0x0][0x3ac] ;  /* 0x00007580ff0977ac */ /* 0x000ea40008000800 */
[----:B--2---:R-:W-:Y:S01]  /*04b0*/  ISETP.GE.AND P0, PT, R13, UR9, PT ;  /* 0x000000090d007c0c */ /* 0x004fe2000bf06270 */
[----:B-1----:R-:W-:-:S09]  /*04c0*/  ULEA UR4, UR5, UR4, 0x18 ;  /* 0x0000000405047291 */ /* 0x002fd2000f8ec0ff */
[----:B------:R-:W1:Y:S01]  /*04d0*/  LDS R0, [UR4] ;  /* 0x00000004ff007984 */ /* 0x000e620008000800 */
[----:B------:R-:W-:Y:S06]  /*04e0*/  BAR.SYNC.DEFER_BLOCKING 0x0 ;  /* 0x0000000000007b1d */ /* 0x000fec0000010000 */
[----:B------:R-:W-:Y:S05]  /*04f0*/  @P0 EXIT ;  /* 0x000000000000094d */ /* 0x000fea0003800000 */
[----:B------:R-:W-:-:S04]  /*0500*/  I2FP.F32.U32 R3, UR9 ;  /* 0x0000000900037c45 */ /* 0x000fc80008201000 */
[----:B------:R-:W0:Y:S08]  /*0510*/  MUFU.RCP R10, R3 ;  /* 0x00000003000a7308 */ /* 0x000e300000001000 */
[----:B-1----:R-:W1:Y:S01]  /*0520*/  FCHK P0, R0, R3 ;  /* 0x0000000300007302 */ /* 0x002e620000000000 */
[----:B0-----:R-:W-:-:S04]  /*0530*/  FFMA R11, -R3, R10, 1 ;  /* 0x3f800000030b7423 */ /* 0x001fc8000000010a */
[----:B------:R-:W-:-:S04]  /*0540*/  FFMA R11, R10, R11, R10 ;  /* 0x0000000b0a0b7223 */ /* 0x000fc8000000000a */
[----:B------:R-:W-:-:S04]  /*0550*/  FFMA R16, R0, R11, RZ ;  /* 0x0000000b00107223 */ /* 0x000fc800000000ff */
[----:B------:R-:W-:-:S04]  /*0560*/  FFMA R10, -R3, R16, R0 ;  /* 0x00000010030a7223 */ /* 0x000fc80000000100 */
[----:B------:R-:W-:Y:S01]  /*0570*/  FFMA R16, R11, R10, R16 ;  /* 0x0000000a0b107223 */ /* 0x000fe20000000010 */
[----:B-1----:R-:W-:Y:S06]  /*0580*/  @!P0 BRA `(.L_x_21) ;  /* 0x00000000000c8947 */ /* 0x002fec0003800000 */
[----:B------:R-:W-:-:S07]  /*0590*/  MOV R14, 0x5b0 ;  /* 0x000005b0000e7802 */ /* 0x000fce0000000f00 */
[----:B-----5:R-:W-:Y:S05]  /*05a0*/  CALL.REL.NOINC `($__internal_0_$__cuda_sm3x_div_rn_noftz_f32_slowpath) ;  /* 0x0000000000987944 */ /* 0x020fea0003c00000 */
[----:B------:R-:W-:-:S07]  /*05b0*/  MOV R16, R3 ;  /* 0x0000000300107202 */ /* 0x000fce0000000f00 */
.L_x_21:
[----:B------:R-:W0:Y:S01]  /*05c0*/  LDC.64 R10, c[0x0][0x390] ;  /* 0x0000e400ff0a7b82 */ /* 0x000e220000000a00 */
[----:B-----5:R-:W-:Y:S01]  /*05d0*/  FMUL R19, R17, R17 ;  /* 0x0000001111137220 */ /* 0x020fe20000400000 */
[----:B------:R-:W1:Y:S01]  /*05e0*/  LDCU UR9, c[0x0][0x3ac] ;  /* 0x00007580ff0977ac */ /* 0x000e620008000800 */
[----:B------:R-:W2:Y:S05]  /*05f0*/  LDCU.64 UR4, c[0x0][0x3a0] ;  /* 0x00007400ff0477ac */ /* 0x000eaa0008000a00 */
.L_x_24:
[C---:B0--3--:R-:W-:Y:S01]  /*0600*/  IMAD.WIDE R14, R13.reuse, 0x4, R10 ;  /* 0x000000040d0e7825 */ /* 0x049fe200078e020a */
[----:B------:R-:W3:Y:S03]  /*0610*/  LDG.E R3, desc[UR6][R4.64] ;  /* 0x0000000604037981 */ /* 0x000ee6000c1e1900 */
[C---:B------:R-:W-:Y:S02]  /*0620*/  IMAD.WIDE R20, R13.reuse, 0x4, R6 ;  /* 0x000000040d147825 */ /* 0x040fe400078e0206 */
[----:B------:R-:W4:Y:S02]  /*0630*/  LDG.E R14, desc[UR6][R14.64] ;  /* 0x000000060e0e7981 */ /* 0x000f24000c1e1900 */
[----:B------:R-:W-:Y:S02]  /*0640*/  IMAD.WIDE R22, R13, 0x4, R8 ;  /* 0x000000040d167825 */ /* 0x000fe400078e0208 */
[----:B------:R-:W4:Y:S04]  /*0650*/  LDG.E R21, desc[UR6][R20.64] ;  /* 0x0000000614157981 */ /* 0x000f28000c1e1900 */
[----:B------:R-:W5:Y:S01]  /*0660*/  LDG.E R23, desc[UR6][R22.64] ;  /* 0x0000000616177981 */ /* 0x000f62000c1e1900 */
[----:B------:R-:W0:Y:S01]  /*0670*/  MUFU.RCP R12, R19 ;  /* 0x00000013000c7308 */ /* 0x000e220000001000 */
[----:B------:R-:W-:Y:S01]  /*0680*/  BSSY.RECONVERGENT B0, `(.L_x_22) ;  /* 0x000000f000007945 */ /* 0x000fe20003800200 */
[----:B0-----:R-:W-:-:S04]  /*0690*/  FFMA R25, -R19, R12, 1 ;  /* 0x3f80000013197423 */ /* 0x001fc8000000010c */
[----:B------:R-:W-:Y:S01]  /*06a0*/  FFMA R25, R12, R25, R12 ;  /* 0x000000190c197223 */ /* 0x000fe2000000000c */
[----:B----4-:R-:W-:Y:S01]  /*06b0*/  FMUL R0, R14, R21 ;  /* 0x000000150e007220 */ /* 0x010fe20000400000 */
[----:B-----5:R-:W-:-:S04]  /*06c0*/  FMUL R17, R23, R16 ;  /* 0x0000001017117220 */ /* 0x020fc80000400000 */
[----:B---3--:R-:W-:-:S04]  /*06d0*/  FFMA R0, R0, R3, -R17 ;  /* 0x0000000300007223 */ /* 0x008fc80000000811 */
[----:B------:R-:W0:Y:S01]  /*06e0*/  FCHK P0, R0, R19 ;  /* 0x0000001300007302 */ /* 0x000e220000000000 */
[----:B------:R-:W-:-:S04]  /*06f0*/  FFMA R12, R0, R25, RZ ;  /* 0x00000019000c7223 */ /* 0x000fc800000000ff */
[----:B------:R-:W-:Y:S01]  /*0700*/  FFMA R3, -R19, R12, R0 ;  /* 0x0000000c13037223 */ /* 0x000fe20000000100 */
[----:B------:R-:W-:-:S03]  /*0710*/  SHF.R.S32.HI R17, RZ, 0x1f, R13 ;  /* 0x0000001fff117819 */ /* 0x000fc6000001140d */
[----:B------:R-:W-:Y:S01]  /*0720*/  FFMA R3, R25, R3, R12 ;  /* 0x0000000319037223 */ /* 0x000fe2000000000c */
[----:B0-----:R-:W-:Y:S06]  /*0730*/  @!P0 BRA `(.L_x_23) ;  /* 0x00000000000c8947 */ /* 0x001fec0003800000 */
[----:B------:R-:W-:Y:S01]  /*0740*/  IMAD.MOV.U32 R3, RZ, RZ, R19 ;  /* 0x000000ffff037224 */ /* 0x000fe200078e0013 */
[----:B------:R-:W-:-:S07]  /*0750*/  MOV R14, 0x770 ;  /* 0x00000770000e7802 */ /* 0x000fce0000000f00 */
[----:B-12---:R-:W-:Y:S05]  /*0760*/  CALL.REL.NOINC `($__internal_0_$__cuda_sm3x_div_rn_noftz_f32_slowpath) ;  /* 0x0000000000287944 */ /* 0x006fea0003c00000 */
.L_x_23:
[----:B-12---:R-:W-:Y:S05]  /*0770*/  BSYNC.RECONVERGENT B0 ;  /* 0x0000000000007941 */ /* 0x006fea0003800200 */
.L_x_22:
[----:B------:R-:W-:Y:S01]  /*0780*/  IADD3 R0, P0, PT, R2, R13, RZ ;  /* 0x0000000d02007210 */ /* 0x000fe20007f1e0ff */
[----:B------:R-:W-:-:S03]  /*0790*/  VIADD R13, R13, UR8 ;  /* 0x000000080d0d7c36 */ /* 0x000fc60008000000 */
[----:B------:R-:W-:Y:S02]  /*07a0*/  LEA.HI.X.SX32 R17, R2, R17, 0x1, P0 ;  /* 0x0000001102117211 */ /* 0x000fe400000f0eff */
[----:B------:R-:W-:-:S04]  /*07b0*/  LEA R14, P0, R0, UR4, 0x2 ;  /* 0x00000004000e7c11 */ /* 0x000fc8000f8010ff */
[----:B------:R-:W-:Y:S02]  /*07c0*/  LEA.HI.X R15, R0, UR5, R17, 0x2, P0 ;  /* 0x00000005000f7c11 */ /* 0x000fe400080f1411 */
[----:B------:R-:W-:-:S03]  /*07d0*/  ISETP.GE.AND P0, PT, R13, UR9, PT ;  /* 0x000000090d007c0c */ /* 0x000fc6000bf06270 */
[----:B------:R3:W-:Y:S10]  /*07e0*/  STG.E desc[UR6][R14.64], R3 ;  /* 0x000000030e007986 */ /* 0x0007f4000c101906 */
[----:B------:R-:W-:Y:S05]  /*07f0*/  @!P0 BRA `(.L_x_24) ;  /* 0xfffffffc00808947 */ /* 0x000fea000383ffff */
[----:B------:R-:W-:Y:S05]  /*0800*/  EXIT ;  /* 0x000000000000794d */ /* 0x000fea0003800000 */
        .weak           $__internal_0_$__cuda_sm3x_div_rn_noftz_f32_slowpath
        .type           $__internal_0_$__cuda_sm3x_div_rn_noftz_f32_slowpath,@function
        .size           $__internal_0_$__cuda_sm3x_div_rn_noftz_f32_slowpath,(.L_x_70 - $__internal_0_$__cuda_sm3x_div_rn_noftz_f32_slowpath)
$__internal_0_$__cuda_sm3x_div_rn_noftz_f32_slowpath:
[----:B------:R-:W-:Y:S01]  /*0810*/  SHF.R.U32.HI R12, RZ, 0x17, R3 ;  /* 0x00000017ff0c7819 */ /* 0x000fe20000011603 */
[----:B------:R-:W-:Y:S01]  /*0820*/  BSSY.RECONVERGENT B2, `(.L_x_25) ;  /* 0x0000062000027945 */ /* 0x000fe20003800200 */
[----:B------:R-:W-:Y:S02]  /*0830*/  SHF.R.U32.HI R21, RZ, 0x17, R0 ;  /* 0x00000017ff157819 */ /* 0x000fe40000011600 */
[----:B------:R-:W-:Y:S02]  /*0840*/  LOP3.LUT R12, R12, 0xff, RZ, 0xc0, !PT ;  /* 0x000000ff0c0c7812 */ /* 0x000fe400078ec0ff */
[----:B------:R-:W-:-:S03]  /*0850*/  LOP3.LUT R21, R21, 0xff, RZ, 0xc0, !PT ;  /* 0x000000ff15157812 */ /* 0x000fc600078ec0ff */
[----:B------:R-:W-:Y:S01]  /*0860*/  VIADD R22, R12, 0xffffffff ;  /* 0xffffffff0c167836 */ /* 0x000fe20000000000 */
[----:B------:R-:W-:-:S04]  /*0870*/  IADD3 R20, PT, PT, R21, -0x1, RZ ;  /* 0xffffffff15147810 */ /* 0x000fc80007ffe0ff */
[----:B------:R-:W-:-:S04]  /*0880*/  ISETP.GT.U32.AND P0, PT, R22, 0xfd, PT ;  /* 0x000000fd1600780c */ /* 0x000fc80003f04070 */
[----:B------:R-:W-:-:S13]  /*0890*/  ISETP.GT.U32.OR P0, PT, R20, 0xfd, P0 ;  /* 0x000000fd1400780c */ /* 0x000fda0000704470 */
[----:B------:R-:W-:Y:S01]  /*08a0*/  @!P0 IMAD.MOV.U32 R15, RZ, RZ, RZ ;  /* 0x000000ffff0f8224 */ /* 0x000fe200078e00ff */
[----:B------:R-:W-:Y:S06]  /*08b0*/  @!P0 BRA `(.L_x_26) ;  /* 0x00000000005c8947 */ /* 0x000fec0003800000 */
[----:B------:R-:W-:Y:S02]  /*08c0*/  FSETP.GTU.FTZ.AND P0, PT, |R0|, +INF , PT ;  /* 0x7f8000000000780b */ /* 0x000fe40003f1c200 */
[----:B------:R-:W-:-:S04]  /*08d0*/  FSETP.GTU.FTZ.AND P1, PT, |R3|, +INF , PT ;  /* 0x7f8000000300780b */ /* 0x000fc80003f3c200 */
[----:B------:R-:W-:-:S13]  /*08e0*/  PLOP3.LUT P0, PT, P0, P1, PT, 0xf8, 0x8f ;  /* 0x00000000008f781c */ /* 0x000fda0000703f70 */
[----:B------:R-:W-:Y:S05]  /*08f0*/  @P0 BRA `(.L_x_27) ;  /* 0x00000004004c0947 */ /* 0x000fea0003800000 */
[----:B------:R-:W-:-:S13]  /*0900*/  LOP3.LUT P0, RZ, R3, 0x7fffffff, R0, 0xc8, !PT ;  /* 0x7fffffff03ff7812 */ /* 0x000fda000780c800 */
[----:B------:R-:W-:Y:S05]  /*0910*/  @!P0 BRA `(.L_x_28) ;  /* 0x00000004003c8947 */ /* 0x000fea0003800000 */
[C---:B------:R-:W-:Y:S02]  /*0920*/  FSETP.NEU.FTZ.AND P3, PT, |R0|.reuse, +INF , PT ;  /* 0x7f8000000000780b */ /* 0x040fe40003f7d200 */
[----:B------:R-:W-:Y:S02]  /*0930*/  FSETP.NEU.FTZ.AND P1, PT, |R3|, +INF , PT ;  /* 0x7f8000000300780b */ /* 0x000fe40003f3d200 */
[----:B------:R-:W-:-:S11]  /*0940*/  FSETP.NEU.FTZ.AND P0, PT, |R0|, +INF , PT ;  /* 0x7f8000000000780b */ /* 0x000fd60003f1d200 */
[----:B------:R-:W-:Y:S05]  /*0950*/  @!P1 BRA !P3, `(.L_x_28) ;  /* 0x00000004002c9947 */ /* 0x000fea0005800000 */
[----:B------:R-:W-:-:S04]  /*0960*/  LOP3.LUT P3, RZ, R0, 0x7fffffff, RZ, 0xc0, !PT ;  /* 0x7fffffff00ff7812 */ /* 0x000fc8000786c0ff */
[----:B------:R-:W-:-:S13]  /*0970*/  PLOP3.LUT P1, PT, P1, P3, PT, 0x2f, 0xf2 ;  /* 0x0000000000f2781c */ /* 0x000fda0000f26577 */
[----:B------:R-:W-:Y:S05]  /*0980*/  @P1 BRA `(.L_x_29) ;  /* 0x0000000400181947 */ /* 0x000fea0003800000 */
[----:B------:R-:W-:-:S04]  /*0990*/  LOP3.LUT P1, RZ, R3, 0x7fffffff, RZ, 0xc0, !PT ;  /* 0x7fffffff03ff7812 */ /* 0x000fc8000782c0ff */
[----:B------:R-:W-:-:S13]  /*09a0*/  PLOP3.LUT P0, PT, P0, P1, PT, 0x2f, 0xf2 ;  /* 0x0000000000f2781c */ /* 0x000fda0000702577 */
[----:B------:R-:W-:Y:S05]  /*09b0*/  @P0 BRA `(.L_x_30) ;  /* 0x0000000400000947 */ /* 0x000fea0003800000 */
[----:B------:R-:W-:Y:S02]  /*09c0*/  ISETP.GE.AND P0, PT, R20, RZ, PT ;  /* 0x000000ff1400720c */ /* 0x000fe40003f06270 */
[----:B------:R-:W-:-:S11]  /*09d0*/  ISETP.GE.AND P1, PT, R22, RZ, PT ;  /* 0x000000ff1600720c */ /* 0x000fd60003f26270 */
[----:B------:R-:W-:Y:S02]  /*09e0*/  @P0 IMAD.MOV.U32 R15, RZ, RZ, RZ ;  /* 0x000000ffff0f0224 */ /* 0x000fe400078e00ff */
[----:B------:R-:W-:Y:S01]  /*09f0*/  @!P0 FFMA R0, R0, 1.84467440737095516160e+19, RZ ;  /* 0x5f80000000008823 */ /* 0x000fe200000000ff */
[----:B------:R-:W-:Y:S02]  /*0a00*/  @!P0 IMAD.MOV.U32 R15, RZ, RZ, -0x40 ;  /* 0xffffffc0ff0f8424 */ /* 0x000fe400078e00ff */
[----:B------:R-:W-:-:S03]  /*0a10*/  @!P1 FFMA R3, R3, 1.84467440737095516160e+19, RZ ;  /* 0x5f80000003039823 */ /* 0x000fc600000000ff */
[----:B------:R-:W-:-:S07]  /*0a20*/  @!P1 IADD3 R15, PT, PT, R15, 0x40, RZ ;  /* 0x000000400f0f9810 */ /* 0x000fce0007ffe0ff */
.L_x_26:
[----:B------:R-:W-:Y:S01]  /*0a30*/  LEA R20, R12, 0xc0800000, 0x17 ;  /* 0xc08000000c147811 */ /* 0x000fe200078eb8ff */
[----:B------:R-:W-:Y:S01]  /*0a40*/  VIADD R21, R21, 0xffffff81 ;  /* 0xffffff8115157836 */ /* 0x000fe20000000000 */
[----:B------:R-:W-:Y:S03]  /*0a50*/  BSSY.RECONVERGENT B3, `(.L_x_31) ;  /* 0x0000035000037945 */ /* 0x000fe60003800200 */
[----:B------:R-:W-:Y:S02]  /*0a60*/  IMAD.IADD R22, R3, 0x1, -R20 ;  /* 0x0000000103167824 */ /* 0x000fe400078e0a14 */
[C---:B------:R-:W-:Y:S02]  /*0a70*/  IMAD R0, R21.reuse, -0x800000, R0 ;  /* 0xff80000015007824 */ /* 0x040fe400078e0200 */
[----:B------:R0:W1:Y:S01]  /*0a80*/  MUFU.RCP R20, R22 ;  /* 0x0000001600147308 */ /* 0x0000620000001000 */
[----:B------:R-:W-:Y:S01]  /*0a90*/  FADD.FTZ R3, -R22, -RZ ;  /* 0x800000ff16037221 */ /* 0x000fe20000010100 */
[----:B0-----:R-:W-:-:S05]  /*0aa0*/  IADD3 R22, PT, PT, R21, 0x7f, -R12 ;  /* 0x0000007f15167810 */ /* 0x001fca0007ffe80c */
[----:B------:R-:W-:Y:S02]  /*0ab0*/  IMAD.IADD R22, R22, 0x1, R15 ;  /* 0x0000000116167824 */ /* 0x000fe400078e020f */
[----:B-1----:R-:W-:-:S04]  /*0ac0*/  FFMA R23, R20, R3, 1 ;  /* 0x3f80000014177423 */ /* 0x002fc80000000003 */
[----:B------:R-:W-:-:S04]  /*0ad0*/  FFMA R20, R20, R23, R20 ;  /* 0x0000001714147223 */ /* 0x000fc80000000014 */
[----:B------:R-:W-:-:S04]  /*0ae0*/  FFMA R23, R0, R20, RZ ;  /* 0x0000001400177223 */ /* 0x000fc800000000ff */
[----:B------:R-:W-:-:S04]  /*0af0*/  FFMA R24, R3, R23, R0 ;  /* 0x0000001703187223 */ /* 0x000fc80000000000 */
[----:B------:R-:W-:-:S04]  /*0b00*/  FFMA R23, R20, R24, R23 ;  /* 0x0000001814177223 */ /* 0x000fc80000000017 */
[----:B------:R-:W-:-:S04]  /*0b10*/  FFMA R0, R3, R23, R0 ;  /* 0x0000001703007223 */ /* 0x000fc80000000000 */
[----:B------:R-:W-:-:S05]  /*0b20*/  FFMA R3, R20, R0, R23 ;  /* 0x0000000014037223 */ /* 0x000fca0000000017 */
[----:B------:R-:W-:-:S04]  /*0b30*/  SHF.R.U32.HI R12, RZ, 0x17, R3 ;  /* 0x00000017ff0c7819 */ /* 0x000fc80000011603 */
[----:B------:R-:W-:-:S04]  /*0b40*/  LOP3.LUT R12, R12, 0xff, RZ, 0xc0, !PT ;  /* 0x000000ff0c0c7812 */ /* 0x000fc800078ec0ff */
[----:B------:R-:W-:-:S05]  /*0b50*/  IADD3 R12, PT, PT, R12, R22, RZ ;  /* 0x000000160c0c7210 */ /* 0x000fca0007ffe0ff */
[----:B------:R-:W-:-:S05]  /*0b60*/  VIADD R15, R12, 0xffffffff ;  /* 0xffffffff0c0f7836 */ /* 0x000fca0000000000 */
[----:B------:R-:W-:-:S13]  /*0b70*/  ISETP.GE.U32.AND P0, PT, R15, 0xfe, PT ;  /* 0x000000fe0f00780c */ /* 0x000fda0003f06070 */
[----:B------:R-:W-:Y:S05]  /*0b80*/  @!P0 BRA `(.L_x_32) ;  /* 0x0000000000808947 */ /* 0x000fea0003800000 */
[----:B------:R-:W-:-:S13]  /*0b90*/  ISETP.GT.AND P0, PT, R12, 0xfe, PT ;  /* 0x000000fe0c00780c */ /* 0x000fda0003f04270 */
[----:B------:R-:W-:Y:S05]  /*0ba0*/  @P0 BRA `(.L_x_33) ;  /* 0x00000000006c0947 */ /* 0x000fea0003800000 */
[----:B------:R-:W-:-:S13]  /*0bb0*/  ISETP.GE.AND P0, PT, R12, 0x1, PT ;  /* 0x000000010c00780c */ /* 0x000fda0003f06270 */
[----:B------:R-:W-:Y:S05]  /*0bc0*/  @P0 BRA `(.L_x_34) ;  /* 0x0000000000740947 */ /* 0x000fea0003800000 */
[----:B------:R-:W-:Y:S02]  /*0bd0*/  ISETP.GE.AND P0, PT, R12, -0x18, PT ;  /* 0xffffffe80c00780c */ /* 0x000fe40003f06270 */
[----:B------:R-:W-:-:S11]  /*0be0*/  LOP3.LUT R3, R3, 0x80000000, RZ, 0xc0, !PT ;  /* 0x8000000003037812 */ /* 0x000fd600078ec0ff */
[----:B------:R-:W-:Y:S05]  /*0bf0*/  @!P0 BRA `(.L_x_34) ;  /* 0x0000000000688947 */ /* 0x000fea0003800000 */
[-CC-:B------:R-:W-:Y:S01]  /*0c00*/  FFMA.RZ R15, R20, R0.reuse, R23.reuse ;  /* 0x00000000140f7223 */ /* 0x180fe2000000c017 */
[C---:B------:R-:W-:Y:S02]  /*0c10*/  ISETP.NE.AND P3, PT, R12.reuse, RZ, PT ;  /* 0x000000ff0c00720c */ /* 0x040fe40003f65270 */
[----:B------:R-:W-:Y:S02]  /*0c20*/  ISETP.NE.AND P1, PT, R12, RZ, PT ;  /* 0x000000ff0c00720c */ /* 0x000fe40003f25270 */
[----:B------:R-:W-:Y:S01]  /*0c30*/  LOP3.LUT R21, R15, 0x7fffff, RZ, 0xc0, !PT ;  /* 0x007fffff0f157812 */ /* 0x000fe200078ec0ff */
[CCC-:B------:R-:W-:Y:S01]  /*0c40*/  FFMA.RP R15, R20.reuse, R0.reuse, R23.reuse ;  /* 0x00000000140f7223 */ /* 0x1c0fe20000008017 */
[----:B------:R-:W-:Y:S01]  /*0c50*/  FFMA.RM R0, R20, R0, R23 ;  /* 0x0000000014007223 */ /* 0x000fe20000004017 */
[----:B------:R-:W-:Y:S01]  /*0c60*/  VIADD R20, R12, 0x20 ;  /* 0x000000200c147836 */ /* 0x000fe20000000000 */
[----:B------:R-:W-:Y:S01]  /*0c70*/  LOP3.LUT R21, R21, 0x800000, RZ, 0xfc, !PT ;  /* 0x0080000015157812 */ /* 0x000fe200078efcff */
[----:B------:R-:W-:-:S02]  /*0c80*/  IMAD.MOV R12, RZ, RZ, -R12 ;  /* 0x000000ffff0c7224 */ /* 0x000fc400078e0a0c */
[----:B------:R-:W-:Y:S02]  /*0c90*/  FSETP.NEU.FTZ.AND P0, PT, R15, R0, PT ;  /* 0x000000000f00720b */ /* 0x000fe40003f1d000 */
[----:B------:R-:W-:Y:S02]  /*0ca0*/  SHF.L.U32 R20, R21, R20, RZ ;  /* 0x0000001415147219 */ /* 0x000fe400000006ff */
[----:B------:R-:W-:Y:S02]  /*0cb0*/  SEL R0, R12, RZ, P3 ;  /* 0x000000ff0c007207 */ /* 0x000fe40001800000 */
[----:B------:R-:W-:Y:S02]  /*0cc0*/  ISETP.NE.AND P1, PT, R20, RZ, P1 ;  /* 0x000000ff1400720c */ /* 0x000fe40000f25270 */
[----:B------:R-:W-:Y:S02]  /*0cd0*/  SHF.R.U32.HI R0, RZ, R0, R21 ;  /* 0x00000000ff007219 */ /* 0x000fe40000011615 */
[----:B------:R-:W-:-:S02]  /*0ce0*/  PLOP3.LUT P0, PT, P0, P1, PT, 0xf8, 0x8f ;  /* 0x00000000008f781c */ /* 0x000fc40000703f70 */
[----:B------:R-:W-:Y:S02]  /*0cf0*/  SHF.R.U32.HI R15, RZ, 0x1, R0 ;  /* 0x00000001ff0f7819 */ /* 0x000fe40000011600 */
[----:B------:R-:W-:-:S04]  /*0d00*/  SEL R12, RZ, 0x1, !P0 ;  /* 0x00000001ff0c7807 */ /* 0x000fc80004000000 */
[----:B------:R-:W-:-:S04]  /*0d10*/  LOP3.LUT R21, R12, 0x1, R15, 0xf8, !PT ;  /* 0x000000010c157812 */ /* 0x000fc800078ef80f */
[----:B------:R-:W-:-:S04]  /*0d20*/  LOP3.LUT R0, R21, R0, RZ, 0xc0, !PT ;  /* 0x0000000015007212 */ /* 0x000fc800078ec0ff */
[----:B------:R-:W-:-:S04]  /*0d30*/  IADD3 R0, PT, PT, R15, R0, RZ ;  /* 0x000000000f007210 */ /* 0x000fc80007ffe0ff */
[----:B------:R-:W-:Y:S01]  /*0d40*/  LOP3.LUT R3, R0, R3, RZ, 0xfc, !PT ;  /* 0x0000000300037212 */ /* 0x000fe200078efcff */
[----:B------:R-:W-:Y:S06]  /*0d50*/  BRA `(.L_x_34) ;  /* 0x0000000000107947 */ /* 0x000fec0003800000 */
.L_x_33:
[----:B------:R-:W-:-:S04]  /*0d60*/  LOP3.LUT R3, R3, 0x80000000, RZ, 0xc0, !PT ;  /* 0x8000000003037812 */ /* 0x000fc800078ec0ff */
[----:B------:R-:W-:Y:S01]  /*0d70*/  LOP3.LUT R3, R3, 0x7f800000, RZ, 0xfc, !PT ;  /* 0x7f80000003037812 */ /* 0x000fe200078efcff */
[----:B------:R-:W-:Y:S06]  /*0d80*/  BRA `(.L_x_34) ;  /* 0x0000000000047947 */ /* 0x000fec0003800000 */
.L_x_32:
[----:B------:R-:W-:-:S07]  /*0d90*/  IMAD R3, R22, 0x800000, R3 ;  /* 0x0080000016037824 */ /* 0x000fce00078e0203 */
.L_x_34:
[----:B------:R-:W-:Y:S05]  /*0da0*/  BSYNC.RECONVERGENT B3 ;  /* 0x0000000000037941 */ /* 0x000fea0003800200 */
.L_x_31:
[----:B------:R-:W-:Y:S05]  /*0db0*/  BRA `(.L_x_35) ;  /* 0x0000000000207947 */ /* 0x000fea0003800000 */
.L_x_30:
[----:B------:R-:W-:-:S04]  /*0dc0*/  LOP3.LUT R3, R3, 0x80000000, R0, 0x48, !PT ;  /* 0x8000000003037812 */ /* 0x000fc800078e4800 */
[----:B------:R-:W-:Y:S01]  /*0dd0*/  LOP3.LUT R3, R3, 0x7f800000, RZ, 0xfc, !PT ;  /* 0x7f80000003037812 */ /* 0x000fe200078efcff */
[----:B------:R-:W-:Y:S06]  /*0de0*/  BRA `(.L_x_35) ;  /* 0x0000000000147947 */ /* 0x000fec0003800000 */
.L_x_29:
[----:B------:R-:W-:Y:S01]  /*0df0*/  LOP3.LUT R3, R3, 0x80000000, R0, 0x48, !PT ;  /* 0x8000000003037812 */ /* 0x000fe200078e4800 */
[----:B------:R-:W-:Y:S06]  /*0e00*/  BRA `(.L_x_35) ;  /* 0x00000000000c7947 */ /* 0x000fec0003800000 */
.L_x_28:
[----:B------:R-:W0:Y:S01]  /*0e10*/  MUFU.RSQ R3, -QNAN ;  /* 0xffc0000000037908 */ /* 0x000e220000001400 */
[----:B------:R-:W-:Y:S05]  /*0e20*/  BRA `(.L_x_35) ;  /* 0x0000000000047947 */ /* 0x000fea0003800000 */
.L_x_27:
[----:B------:R-:W-:-:S07]  /*0e30*/  FADD.FTZ R3, R0, R3 ;  /* 0x0000000300037221 */ /* 0x000fce0000010000 */
.L_x_35:
[----:B------:R-:W-:Y:S05]  /*0e40*/  BSYNC.RECONVERGENT B2 ;  /* 0x0000000000027941 */ /* 0x000fea0003800200 */
.L_x_25:
[----:B------:R-:W-:-:S04]  /*0e50*/  IMAD.MOV.U32 R15, RZ, RZ, 0x0 ;  /* 0x00000000ff0f7424 */ /* 0x000fc800078e00ff */
[----:B0-----:R-:W-:Y:S05]  /*0e60*/  RET.REL.NODEC R14 `(_Z24rms_norm_backward_kernelPKfS0_S0_S0_Pfii) ;  /* 0xfffffff00e647950 */ /* 0x001fea0003c3ffff */
.L_x_36:
        /* <DEDUP_REMOVED lines=9> */
.L_x_70:


//--------------------- .text._Z23rms_norm_forward_kernelPKfS0_S0_PfS1_S1_iif --------------------------
	.section	.text._Z23rms_norm_forward_kernelPKfS0_S0_PfS1_S1_iif,"ax",@progbits
	.align	128
        .global         _Z23rms_norm_forward_kernelPKfS0_S0_PfS1_S1_iif
        .type           _Z23rms_norm_forward_kernelPKfS0_S0_PfS1_S1_iif,@function
        .size           _Z23rms_norm_forward_kernelPKfS0_S0_PfS1_S1_iif,(.L_x_72 - _Z23rms_norm_forward_kernelPKfS0_S0_PfS1_S1_iif)
        .other          _Z23rms_norm_forward_kernelPKfS0_S0_PfS1_S1_iif,@"STO_CUDA_ENTRY STV_DEFAULT"
_Z23rms_norm_forward_kernelPKfS0_S0_PfS1_S1_iif:
.text._Z23rms_norm_forward_kernelPKfS0_S0_PfS1_S1_iif:
[----:B------:R-:W-:Y:S01]  /*0000*/  LDC R1, c[0x0][0x37c] ;  /* 0x0000df00ff017b82 */ /* 0x000fe20000000800 */
[----:B------:R-:W0:Y:S01]  /*0010*/  S2R R9, SR_CTAID.X ;  /* 0x0000000000097919 */ /* 0x000e220000002500 */
[----:B------:R-:W0:Y:S02]  /*0020*/  LDCU UR4, c[0x0][0x3b0] ;  /* 0x00007600ff0477ac */ /* 0x000e240008000800 */
[----:B0-----:R-:W-:-:S13]  /*0030*/  ISETP.GE.AND P0, PT, R9, UR4, PT ;  /* 0x0000000409007c0c */ /* 0x001fda000bf06270 */
[----:B------:R-:W-:Y:S05]  /*0040*/  @P0 EXIT ;  /* 0x000000000000094d */ /* 0x000fea0003800000 */
[----:B------:R-:W0:Y:S01]  /*0050*/  S2R R13, SR_TID.X ;  /* 0x00000000000d7919 */ /* 0x000e220000002100 */
[----:B------:R-:W1:Y:S01]  /*0060*/  LDCU UR4, c[0x0][0x3b4] ;  /* 0x00007680ff0477ac */ /* 0x000e620008000800 */
[----:B------:R-:W2:Y:S01]  /*0070*/  LDC.64 R4, c[0x0][0x380] ;  /* 0x0000e000ff047b82 */ /* 0x000ea20000000a00 */
[----:B------:R-:W-:Y:S01]  /*0080*/  BSSY.RECONVERGENT B0, `(.L_x_37) ;  /* 0x0000010000007945 */ /* 0x000fe20003800200 */
[----:B------:R-:W-:Y:S01]  /*0090*/  IMAD.MOV.U32 R0, RZ, RZ, RZ ;  /* 0x000000ffff007224 */ /* 0x000fe200078e00ff */
[----:B------:R-:W3:Y:S01]  /*00a0*/  LDCU.64 UR8, c[0x0][0x358] ;  /* 0x00006b00ff0877ac */ /* 0x000ee20008000a00 */
[----:B-1----:R-:W-:-:S04]  /*00b0*/  IMAD R12, R9, UR4, RZ ;  /* 0x00000004090c7c24 */ /* 0x002fc8000f8e02ff */
[----:B--2---:R-:W-:Y:S01]  /*00c0*/  IMAD.WIDE R4, R12, 0x4, R4 ;  /* 0x000000040c047825 */ /* 0x004fe200078e0204 */
[----:B0-----:R-:W-:-:S13]  /*00d0*/  ISETP.GE.AND P0, PT, R13, UR4, PT ;  /* 0x000000040d007c0c */ /* 0x001fda000bf06270 */
[----:B---3--:R-:W-:Y:S05]  /*00e0*/  @P0 BRA `(.L_x_38) ;  /* 0x0000000000240947 */ /* 0x008fea0003800000 */
[----:B------:R-:W0:Y:S01]  /*00f0*/  LDC R6, c[0x0][0x360] ;  /* 0x0000d800ff067b82 */ /* 0x000e220000000800 */
[----:B------:R-:W-:Y:S02]  /*0100*/  IMAD.MOV.U32 R0, RZ, RZ, RZ ;  /* 0x000000ffff007224 */ /* 0x000fe400078e00ff */
[----:B------:R-:W-:-:S07]  /*0110*/  IMAD.MOV.U32 R7, RZ, RZ, R13 ;  /* 0x000000ffff077224 */ /* 0x000fce00078e000d */
.L_x_39:
[----:B------:R-:W-:-:S06]  /*0120*/  IMAD.WIDE R2, R7, 0x4, R4 ;  /* 0x0000000407027825 */ /* 0x000fcc00078e0204 */
[----:B------:R-:W2:Y:S01]  /*0130*/  LDG.E R3, desc[UR8][R2.64] ;  /* 0x0000000802037981 */ /* 0x000ea2000c1e1900 */
[----:B0-----:R-:W-:-:S05]  /*0140*/  IMAD.IADD R7, R6, 0x1, R7 ;  /* 0x0000000106077824 */ /* 0x001fca00078e0207 */
[----:B------:R-:W-:Y:S01]  /*0150*/  ISETP.GE.AND P0, PT, R7, UR4, PT ;  /* 0x0000000407007c0c */ /* 0x000fe2000bf06270 */
[----:B--2---:R-:W-:-:S12]  /*0160*/  FFMA R0, R3, R3, R0 ;  /* 0x0000000303007223 */ /* 0x004fd80000000000 */
[----:B------:R-:W-:Y:S05]  /*0170*/  @!P0 BRA `(.L_x_39) ;  /* 0xfffffffc00e88947 */ /* 0x000fea000383ffff */
.L_x_38:
[----:B------:R-:W-:Y:S05]  /*0180*/  BSYNC.RECONVERGENT B0 ;  /* 0x0000000000007941 */ /* 0x000fea0003800200 */
.L_x_37:
[----:B------:R-:W0:Y:S01]  /*0190*/  S2UR UR5, SR_CgaCtaId ;  /* 0x00000000000579c3 */ /* 0x000e220000008800 */
[----:B------:R-:W-:Y:S01]  /*01a0*/  UMOV UR4, 0x400 ;  /* 0x0000040000047882 */ /* 0x000fe20000000000 */
[----:B------:R-:W1:Y:S01]  /*01b0*/  LDCU UR6, c[0x0][0x360] ;  /* 0x00006c00ff0677ac */ /* 0x000e620008000800 */
[----:B------:R-:W-:-:S05]  /*01c0*/  ISETP.NE.AND P1, PT, R13, RZ, PT ;  /* 0x000000ff0d00720c */ /* 0x000fca0003f25270 */
[----:B------:R-:W2:Y:S01]  /*01d0*/  LDC.64 R6, c[0x0][0x3a0] ;  /* 0x0000e800ff067b82 */ /* 0x000ea20000000a00 */
[----:B-1----:R-:W-:Y:S02]  /*01e0*/  UISETP.GE.U32.AND UP0, UPT, UR6, 0x2, UPT ;  /* 0x000000020600788c */ /* 0x002fe4000bf06070 */
[----:B0-----:R-:W-:-:S06]  /*01f0*/  ULEA UR4, UR5, UR4, 0x18 ;  /* 0x0000000405047291 */ /* 0x001fcc000f8ec0ff */
[----:B------:R-:W-:-:S05]  /*0200*/  LEA R8, R13, UR4, 0x2 ;  /* 0x000000040d087c11 */ /* 0x000fca000f8e10ff */
[----:B------:R0:W-:Y:S01]  /*0210*/  STS [R8], R0 ;  /* 0x0000000008007388 */ /* 0x0001e20000000800 */
[----:B------:R-:W-:Y:S06]  /*0220*/  BAR.SYNC.DEFER_BLOCKING 0x0 ;  /* 0x0000000000007b1d */ /* 0x000fec0000010000 */
[----:B------:R-:W-:Y:S05]  /*0230*/  BRA.U !UP0, `(.L_x_40) ;  /* 0x0000000108307547 */ /* 0x000fea000b800000 */
[----:B0-----:R-:W-:-:S07]  /*0240*/  IMAD.U32 R0, RZ, RZ, UR6 ;  /* 0x00000006ff007e24 */ /* 0x001fce000f8e00ff */
.L_x_41:
[----:B------:R-:W-:-:S04]  /*0250*/  SHF.R.U32.HI R10, RZ, 0x1, R0 ;  /* 0x00000001ff0a7819 */ /* 0x000fc80000011600 */
[----:B------:R-:W-:-:S13]  /*0260*/  ISETP.GE.U32.AND P0, PT, R13, R10, PT ;  /* 0x0000000a0d00720c */ /* 0x000fda0003f06070 */
[----:B------:R-:W-:Y:S01]  /*0270*/  @!P0 LEA R2, R10, R8, 0x2 ;  /* 0x000000080a028211 */ /* 0x000fe200078e10ff */
[----:B------:R-:W-:Y:S05]  /*0280*/  @!P0 LDS R3, [R8] ;  /* 0x0000000008038984 */ /* 0x000fea0000000800 */
[----:B------:R-:W0:Y:S02]  /*0290*/  @!P0 LDS R2, [R2] ;  /* 0x0000000002028984 */ /* 0x000e240000000800 */
[----:B0-----:R-:W-:-:S05]  /*02a0*/  @!P0 FADD R3, R2, R3 ;  /* 0x0000000302038221 */ /* 0x001fca0000000000 */
[----:B------:R1:W-:Y:S01]  /*02b0*/  @!P0 STS [R8], R3 ;  /* 0x0000000308008388 */ /* 0x0003e20000000800 */
[----:B------:R-:W-:Y:S01]  /*02c0*/  BAR.SYNC.DEFER_BLOCKING 0x0 ;  /* 0x0000000000007b1d */ /* 0x000fe20000010000 */
[----:B------:R-:W-:Y:S01]  /*02d0*/  ISETP.GT.U32.AND P0, PT, R0, 0x3, PT ;  /* 0x000000030000780c */ /* 0x000fe20003f04070 */
[----:B------:R-:W-:-:S12]  /*02e0*/  IMAD.MOV.U32 R0, RZ, RZ, R10 ;  /* 0x000000ffff007224 */ /* 0x000fd800078e000a */
[----:B-1----:R-:W-:Y:S05]  /*02f0*/  @P0 BRA `(.L_x_41) ;  /* 0xfffffffc00d40947 */ /* 0x002fea000383ffff */
.L_x_40:
[----:B------:R-:W-:Y:S01]  /*0300*/  BSSY.RECONVERGENT B0, `(.L_x_42) ;  /* 0x0000024000007945 */ /* 0x000fe20003800200 */
[----:B--2---:R-:W-:Y:S01]  /*0310*/  IMAD.WIDE.U32 R6, R9, 0x4, R6 ;  /* 0x0000000409067825 */ /* 0x004fe200078e0006 */
[----:B------:R-:W-:Y:S02]  /*0320*/  SHF.R.S32.HI R2, RZ, 0x1f, R12 ;  /* 0x0000001fff027819 */ /* 0x000fe4000001140c */
[----:B------:R-:W-:Y:S05]  /*0330*/  @P1 BRA `(.L_x_43) ;  /* 0x0000000000801947 */ /* 0x000fea0003800000 */
[----:B------:R-:W1:Y:S01]  /*0340*/  S2UR UR5, SR_CgaCtaId ;  /* 0x00000000000579c3 */ /* 0x000e620000008800 */
[----:B------:R-:W-:Y:S02]  /*0350*/  UMOV UR4, 0x400 ;  /* 0x0000040000047882 */ /* 0x000fe40000000000 */
[----:B-1----:R-:W-:Y:S01]  /*0360*/  ULEA UR4, UR5, UR4, 0x18 ;  /* 0x0000000405047291 */ /* 0x002fe2000f8ec0ff */
[----:B------:R-:W1:Y:S08]  /*0370*/  LDCU UR5, c[0x0][0x3b4] ;  /* 0x00007680ff0577ac */ /* 0x000e700008000800 */
[----:B0-----:R-:W0:Y:S01]  /*0380*/  LDS R0, [UR4] ;  /* 0x00000004ff007984 */ /* 0x001e220008000800 */
[----:B-1----:R-:W-:-:S04]  /*0390*/  I2FP.F32.S32 R3, UR5 ;  /* 0x0000000500037c45 */ /* 0x002fc80008201400 */
[----:B------:R-:W1:Y:S02]  /*03a0*/  MUFU.RCP R8, R3 ;  /* 0x0000000300087308 */ /* 0x000e640000001000 */
[----:B-1----:R-:W-:-:S04]  /*03b0*/  FFMA R9, -R3, R8, 1 ;  /* 0x3f80000003097423 */ /* 0x002fc80000000108 */
[----:B------:R-:W-:Y:S02]  /*03c0*/  FFMA R9, R8, R9, R8 ;  /* 0x0000000908097223 */ /* 0x000fe40000000008 */
[----:B0-----:R-:W0:Y:S02]  /*03d0*/  FCHK P0, R0, R3 ;  /* 0x0000000300007302 */ /* 0x001e240000000000 */
[----:B------:R-:W-:-:S04]  /*03e0*/  FFMA R8, R0, R9, RZ ;  /* 0x0000000900087223 */ /* 0x000fc800000000ff */
[----:B------:R-:W-:-:S04]  /*03f0*/  FFMA R10, -R3, R8, R0 ;  /* 0x00000008030a7223 */ /* 0x000fc80000000100 */
[----:B------:R-:W-:Y:S01]  /*0400*/  FFMA R8, R9, R10, R8 ;  /* 0x0000000a09087223 */ /* 0x000fe20000000008 */
[----:B0-----:R-:W-:Y:S06]  /*0410*/  @!P0 BRA `(.L_x_44) ;  /* 0x00000000000c8947 */ /* 0x001fec0003800000 */
[----:B------:R-:W-:-:S07]  /*0420*/  MOV R14, 0x440 ;  /* 0x00000440000e7802 */ /* 0x000fce0000000f00 */
[----:B------:R-:W-:Y:S05]  /*0430*/  CALL.REL.NOINC `($__internal_2_$__cuda_sm3x_div_rn_noftz_f32_slowpath) ;  /* 0x0000000800187944 */ /* 0x000fea0003c00000 */
[----:B------:R-:W-:-:S07]  /*0440*/  IMAD.MOV.U32 R8, RZ, RZ, R0 ;  /* 0x000000ffff087224 */ /* 0x000fce00078e0000 */
.L_x_44:
[----:B------:R-:W-:Y:S01]  /*0450*/  VIADD R0, R8, 0xf3000000 ;  /* 0xf300000008007836 */ /* 0x000fe20000000000 */
[----:B------:R0:W1:Y:S01]  /*0460*/  MUFU.RSQ R9, R8 ;  /* 0x0000000800097308 */ /* 0x0000620000001400 */
[----:B------:R-:W-:Y:S03]  /*0470*/  BSSY.RECONVERGENT B1, `(.L_x_45) ;  /* 0x000000b000017945 */ /* 0x000fe60003800200 */
[----:B------:R-:W-:-:S13]  /*0480*/  ISETP.GT.U32.AND P0, PT, R0, 0x727fffff, PT ;  /* 0x727fffff0000780c */ /* 0x000fda0003f04070 */
[----:B01----:R-:W-:Y:S05]  /*0490*/  @!P0 BRA `(.L_x_46) ;  /* 0x0000000000108947 */ /* 0x003fea0003800000 */
[----:B------:R-:W-:Y:S01]  /*04a0*/  IMAD.MOV.U32 R0, RZ, RZ, R8 ;  /* 0x000000ffff007224 */ /* 0x000fe200078e0008 */
[----:B------:R-:W-:-:S07]  /*04b0*/  MOV R14, 0x4d0 ;  /* 0x000004d0000e7802 */ /* 0x000fce0000000f00 */
[----:B------:R-:W-:Y:S05]  /*04c0*/  CALL.REL.NOINC `($__internal_1_$__cuda_sm20_sqrt_rn_f32_slowpath) ;  /* 0x00000004009c7944 */ /* 0x000fea0003c00000 */
[----:B------:R-:W-:Y:S05]  /*04d0*/  BRA `(.L_x_47) ;  /* 0x0000000000107947 */ /* 0x000fea0003800000 */
.L_x_46:
[C---:B------:R-:W-:Y:S01]  /*04e0*/  FMUL.FTZ R3, R9.reuse, R8 ;  /* 0x0000000809037220 */ /* 0x040fe20000410000 */
[----:B------:R-:W-:-:S03]  /*04f0*/  FMUL.FTZ R0, R9, 0.5 ;  /* 0x3f00000009007820 */ /* 0x000fc60000410000 */
[----:B------:R-:W-:-:S04]  /*0500*/  FFMA R8, -R3, R3, R8 ;  /* 0x0000000303087223 */ /* 0x000fc80000000108 */
[----:B------:R-:W-:-:S07]  /*0510*/  FFMA R3, R8, R0, R3 ;  /* 0x0000000008037223 */ /* 0x000fce0000000003 */
.L_x_47:
[----:B------:R-:W-:Y:S05]  /*0520*/  BSYNC.RECONVERGENT B1 ;  /* 0x0000000000017941 */ /* 0x000fea0003800200 */
.L_x_45:
[----:B------:R1:W-:Y:S02]  /*0530*/  STG.E desc[UR8][R6.64], R3 ;  /* 0x0000000306007986 */ /* 0x0003e4000c101908 */
.L_x_43:
[----:B------:R-:W-:Y:S05]  /*0540*/  BSYNC.RECONVERGENT B0 ;  /* 0x0000000000007941 */ /* 0x000fea0003800200 */
.L_x_42:
[----:B------:R-:W-:Y:S06]  /*0550*/  BAR.SYNC.DEFER_BLOCKING 0x0 ;  /* 0x0000000000007b1d */ /* 0x000fec0000010000 */
[----:B------:R-:W2:Y:S01]  /*0560*/  LDCU UR5, c[0x0][0x3b4] ;  /* 0x00007680ff0577ac */ /* 0x000ea20008000800 */
[----:B------:R-:W3:Y:S01]  /*0570*/  LDCU UR4, c[0x0][0x3b8] ;  /* 0x00007700ff0477ac */ /* 0x000ee20008000800 */
[----:B-1----:R-:W3:Y:S01]  /*0580*/  LDG.E R3, desc[UR8][R6.64] ;  /* 0x0000000806037981 */ /* 0x002ee2000c1e1900 */
[----:B--2---:R-:W-:Y:S01]  /*0590*/  ISETP.GE.AND P0, PT, R13, UR5, PT ;  /* 0x000000050d007c0c */ /* 0x004fe2000bf06270 */
[----:B---3--:R-:W-:-:S12]  /*05a0*/  FADD R3, R3, UR4 ;  /* 0x0000000403037e21 */ /* 0x008fd80008000000 */
[----:B------:R-:W-:Y:S05]  /*05b0*/  @P0 EXIT ;  /* 0x000000000000094d */ /* 0x000fea0003800000 */
[----:B------:R-:W1:Y:S01]  /*05c0*/  LDCU.64 UR4, c[0x0][0x390] ;  /* 0x00007200ff0477ac */ /* 0x000e620008000a00 */
[----:B------:R-:W2:Y:S01]  /*05d0*/  LDC.64 R10, c[0x0][0x388] ;  /* 0x0000e200ff0a7b82 */ /* 0x000ea20000000a00 */
[----:B------:R-:W3:Y:S01]  /*05e0*/  LDCU UR18, c[0x0][0x3b4] ;  /* 0x00007680ff1277ac */ /* 0x000ee20008000800 */
[----:B------:R-:W4:Y:S06]  /*05f0*/  LDCU UR7, c[0x0][0x3b4] ;  /* 0x00007680ff0777ac */ /* 0x000f2c0008000800 */
[----:B0-----:R-:W0:Y:S01]  /*0600*/  LDC.64 R8, c[0x0][0x388] ;  /* 0x0000e200ff087b82 */ /* 0x001e220000000a00 */
[----:B------:R-:W0:Y:S01]  /*0610*/  LDCU.64 UR10, c[0x0][0x3a8] ;  /* 0x00007500ff0a77ac */ /* 0x000e220008000a00 */
[----:B------:R-:W0:Y:S06]  /*0620*/  LDCU.64 UR14, c[0x0][0x3a8] ;  /* 0x00007500ff0e77ac */ /* 0x000e2c0008000a00 */
[----:B------:R-:W0:Y:S01]  /*0630*/  LDC.64 R6, c[0x0][0x390] ;  /* 0x0000e400ff067b82 */ /* 0x000e220000000a00 */
[----:B-1----:R-:W-:Y:S01]  /*0640*/  UISETP.NE.U32.AND UP0, UPT, UR4, URZ, UPT ;  /* 0x000000ff0400728c */ /* 0x002fe2000bf05070 */
[----:B------:R-:W1:Y:S03]  /*0650*/  LDCU.64 UR12, c[0x0][0x398] ;  /* 0x00007300ff0c77ac */ /* 0x000e660008000a00 */
[----:B------:R-:W-:Y:S01]  /*0660*/  UISETP.NE.AND.EX UP0, UPT, UR5, URZ, UPT, UP0 ;  /* 0x000000ff0500728c */ /* 0x000fe2000bf05300 */
[----:B------:R-:W0:Y:S08]  /*0670*/  LDCU.64 UR16, c[0x0][0x398] ;  /* 0x00007300ff1077ac */ /* 0x000e300008000a00 */
[----:B---34-:R-:W-:Y:S05]  /*0680*/  BRA.U !UP0, `(.L_x_48) ;  /* 0x00000001089c7547 */ /* 0x018fea000b800000 */
[----:B------:R-:W-:Y:S01]  /*0690*/  BSSY.RECONVERGENT B0, `(.L_x_49) ;  /* 0x0000025000007945 */ /* 0x000fe20003800200 */
.L_x_52:
[----:B------:R-:W-:-:S05]  /*06a0*/  IMAD.WIDE R14, R13, 0x4, R4 ;  /* 0x000000040d0e7825 */ /* 0x000fca00078e0204 */
[----:B---3--:R-:W3:Y:S01]  /*06b0*/  LDG.E R0, desc[UR8][R14.64] ;  /* 0x000000080e007981 */ /* 0x008ee2000c1e1900 */
[----:B0-----:R-:W0:Y:S01]  /*06c0*/  MUFU.RCP R8, R3 ;  /* 0x0000000300087308 */ /* 0x001e220000001000 */
[----:B------:R-:W-:Y:S01]  /*06d0*/  BSSY.RECONVERGENT B1, `(.L_x_50) ;  /* 0x000000c000017945 */ /* 0x000fe20003800200 */
[----:B0-----:R-:W-:-:S04]  /*06e0*/  FFMA R9, -R3, R8, 1 ;  /* 0x3f80000003097423 */ /* 0x001fc80000000108 */
[----:B------:R-:W-:Y:S01]  /*06f0*/  FFMA R17, R8, R9, R8 ;  /* 0x0000000908117223 */ /* 0x000fe20000000008 */
[----:B------:R-:W-:Y:S01]  /*0700*/  SHF.R.S32.HI R9, RZ, 0x1f, R13 ;  /* 0x0000001fff097819 */ /* 0x000fe2000001140d */
[----:B---3--:R-:W0:Y:S02]  /*0710*/  FCHK P0, R0, R3 ;  /* 0x0000000300007302 */ /* 0x008e240000000000 */
[----:B------:R-:W-:-:S04]  /*0720*/  FFMA R8, R0, R17, RZ ;  /* 0x0000001100087223 */ /* 0x000fc800000000ff */
[----:B------:R-:W-:-:S04]  /*0730*/  FFMA R16, -R3, R8, R0 ;  /* 0x0000000803107223 */ /* 0x000fc80000000100 */
[----:B------:R-:W-:Y:S01]  /*0740*/  FFMA R21, R17, R16, R8 ;  /* 0x0000001011157223 */ /* 0x000fe20000000008 */
[----:B0-----:R-:W-:Y:S06]  /*0750*/  @!P0 BRA `(.L_x_51) ;  /* 0x00000000000c8947 */ /* 0x001fec0003800000 */
[----:B------:R-:W-:-:S07]  /*0760*/  MOV R14, 0x780 ;  /* 0x00000780000e7802 */ /* 0x000fce0000000f00 */
[----:B-12---:R-:W-:Y:S05]  /*0770*/  CALL.REL.NOINC `($__internal_2_$__cuda_sm3x_div_rn_noftz_f32_slowpath) ;  /* 0x0000000400487944 */ /* 0x006fea0003c00000 */
[----:B------:R-:W-:-:S07]  /*0780*/  MOV R21, R0 ;  /* 0x0000000000157202 */ /* 0x000fce0000000f00 */
.L_x_51:
[----:B-1----:R-:W-:Y:S05]  /*0790*/  BSYNC.RECONVERGENT B1 ;  /* 0x0000000000017941 */ /* 0x002fea0003800200 */
.L_x_50:
[----:B------:R-:W-:Y:S01]  /*07a0*/  IADD3 R0, P0, PT, R12, R13, RZ ;  /* 0x0000000d0c007210 */ /* 0x000fe20007f1e0ff */
[----:B--2---:R-:W-:-:S04]  /*07b0*/  IMAD.WIDE R14, R13, 0x4, R10 ;  /* 0x000000040d0e7825 */ /* 0x004fc800078e020a */
[----:B------:R-:W-:Y:S02]  /*07c0*/  IMAD.X R9, R2, 0x1, R9, P0 ;  /* 0x0000000102097824 */ /* 0x000fe400000e0609 */
[----:B------:R-:W-:-:S03]  /*07d0*/  IMAD.SHL.U32 R8, R0, 0x4, RZ ;  /* 0x0000000400087824 */ /* 0x000fc600078e00ff */
[----:B------:R-:W-:Y:S02]  /*07e0*/  SHF.L.U64.HI R0, R0, 0x2, R9 ;  /* 0x0000000200007819 */ /* 0x000fe40000010209 */
[----:B------:R-:W-:-:S04]  /*07f0*/  IADD3 R18, P0, PT, R8, UR10, RZ ;  /* 0x0000000a08127c10 */ /* 0x000fc8000ff1e0ff */
[----:B------:R-:W-:-:S05]  /*0800*/  IADD3.X R19, PT, PT, R0, UR11, RZ, P0, !PT ;  /* 0x0000000b00137c10 */ /* 0x000fca00087fe4ff */
[----:B------:R3:W-:Y:S04]  /*0810*/  STG.E desc[UR8][R18.64], R21 ;  /* 0x0000001512007986 */ /* 0x0007e8000c101908 */
[----:B------:R-:W2:Y:S01]  /*0820*/  LDG.E R14, desc[UR8][R14.64] ;  /* 0x000000080e0e7981 */ /* 0x000ea2000c1e1900 */
[----:B------:R-:W-:Y:S01]  /*0830*/  IADD3 R8, P0, PT, R8, UR12, RZ ;  /* 0x0000000c08087c10 */ /* 0x000fe2000ff1e0ff */
[----:B------:R-:W-:-:S03]  /*0840*/  IMAD.WIDE R16, R13, 0x4, R6 ;  /* 0x000000040d107825 */ /* 0x000fc600078e0206 */
[----:B------:R-:W-:Y:S01]  /*0850*/  IADD3.X R9, PT, PT, R0, UR13, RZ, P0, !PT ;  /* 0x0000000d00097c10 */ /* 0x000fe200087fe4ff */
[----:B--2---:R-:W-:-:S05]  /*0860*/  FMUL R23, R14, R21 ;  /* 0x000000150e177220 */ /* 0x004fca0000400000 */
[----:B------:R3:W-:Y:S04]  /*0870*/  STG.E desc[UR8][R8.64], R23 ;  /* 0x0000001708007986 */ /* 0x0007e8000c101908 */
[----:B------:R-:W2:Y:S01]  /*0880*/  LDG.E R16, desc[UR8][R16.64] ;  /* 0x0000000810107981 */ /* 0x000ea2000c1e1900 */
[----:B------:R-:W-:-:S05]  /*0890*/  VIADD R13, R13, UR6 ;  /* 0x000000060d0d7c36 */ /* 0x000fca0008000000 */
[----:B------:R-:W-:Y:S01]  /*08a0*/  ISETP.GE.AND P0, PT, R13, UR7, PT ;  /* 0x000000070d007c0c */ /* 0x000fe2000bf06270 */
[----:B--2---:R-:W-:-:S05]  /*08b0*/  FADD R25, R23, R16 ;  /* 0x0000001017197221 */ /* 0x004fca0000000000 */
[----:B------:R3:W-:Y:S07]  /*08c0*/  STG.E desc[UR8][R8.64], R25 ;  /* 0x0000001908007986 */ /* 0x0007ee000c101908 */
[----:B------:R-:W-:Y:S05]  /*08d0*/  @!P0 BRA `(.L_x_52) ;  /* 0xfffffffc00708947 */ /* 0x000fea000383ffff */
[----:B------:R-:W-:Y:S05]  /*08e0*/  BSYNC.RECONVERGENT B0 ;  /* 0x0000000000007941 */ /* 0x000fea0003800200 */
.L_x_49:
[----:B------:R-:W-:Y:S05]  /*08f0*/  EXIT ;  /* 0x000000000000794d */ /* 0x000fea0003800000 */
.L_x_48:
[----:B------:R-:W-:Y:S01]  /*0900*/  BSSY.RECONVERGENT B0, `(.L_x_53) ;  /* 0x0000022000007945 */ /* 0x000fe20003800200 */
.L_x_56:
[----:B--23--:R-:W-:-:S06]  /*0910*/  IMAD.WIDE R10, R13, 0x4, R4 ;  /* 0x000000040d0a7825 */ /* 0x00cfcc00078e0204 */
[----:B------:R-:W2:Y:S01]  /*0920*/  LDG.E R10, desc[UR8][R10.64] ;  /* 0x000000080a0a7981 */ /* 0x000ea2000c1e1900 */
[----:B------:R-:W0:Y:S01]  /*0930*/  MUFU.RCP R0, R3 ;  /* 0x0000000300007308 */ /* 0x000e220000001000 */
[----:B------:R-:W-:Y:S01]  /*0940*/  BSSY.RECONVERGENT B1, `(.L_x_54) ;  /* 0x000000d000017945 */ /* 0x000fe20003800200 */
[----:B0-----:R-:W-:-:S04]  /*0950*/  FFMA R7, -R3, R0, 1 ;  /* 0x3f80000003077423 */ /* 0x001fc80000000100 */
[----:B------:R-:W-:Y:S01]  /*0960*/  FFMA R0, R0, R7, R0 ;  /* 0x0000000700007223 */ /* 0x000fe20000000000 */
[----:B------:R-:W-:Y:S01]  /*0970*/  SHF.R.S32.HI R7, RZ, 0x1f, R13 ;  /* 0x0000001fff077819 */ /* 0x000fe2000001140d */
[----:B--2---:R-:W0:Y:S02]  /*0980*/  FCHK P0, R10, R3 ;  /* 0x000000030a007302 */ /* 0x004e240000000000 */
[----:B------:R-:W-:-:S04]  /*0990*/  FFMA R6, R0, R10, RZ ;  /* 0x0000000a00067223 */ /* 0x000fc800000000ff */
[----:B------:R-:W-:-:S04]  /*09a0*/  FFMA R15, -R3, R6, R10 ;  /* 0x00000006030f7223 */ /* 0x000fc8000000010a */
[----:B------:R-:W-:Y:S01]  /*09b0*/  FFMA R17, R0, R15, R6 ;  /* 0x0000000f00117223 */ /* 0x000fe20000000006 */
[----:B0-----:R-:W-:Y:S06]  /*09c0*/  @!P0 BRA `(.L_x_55) ;  /* 0x0000000000108947 */ /* 0x001fec0003800000 */
[----:B------:R-:W-:Y:S01]  /*09d0*/  IMAD.MOV.U32 R0, RZ, RZ, R10 ;  /* 0x000000ffff007224 */ /* 0x000fe200078e000a */
[----:B------:R-:W-:-:S07]  /*09e0*/  MOV R14, 0xa00 ;  /* 0x00000a00000e7802 */ /* 0x000fce0000000f00 */
[----:B-1----:R-:W-:Y:S05]  /*09f0*/  CALL.REL.NOINC `($__internal_2_$__cuda_sm3x_div_rn_noftz_f32_slowpath) ;  /* 0x0000000000a87944 */ /* 0x002fea0003c00000 */
[----:B------:R-:W-:-:S07]  /*0a00*/  MOV R17, R0 ;  /* 0x0000000000117202 */ /* 0x000fce0000000f00 */
.L_x_55:
[----:B-1----:R-:W-:Y:S05]  /*0a10*/  BSYNC.RECONVERGENT B1 ;  /* 0x0000000000017941 */ /* 0x002fea0003800200 */
.L_x_54:
[----:B------:R-:W-:-:S05]  /*0a20*/  IADD3 R0, P0, PT, R12, R13, RZ ;  /* 0x0000000d0c007210 */ /* 0x000fca0007f1e0ff */
[----:B------:R-:W-:Y:S02]  /*0a30*/  IMAD.X R7, R2, 0x1, R7, P0 ;  /* 0x0000000102077824 */ /* 0x000fe400000e0607 */
[----:B------:R-:W-:-:S03]  /*0a40*/  IMAD.SHL.U32 R14, R0, 0x4, RZ ;  /* 0x00000004000e7824 */ /* 0x000fc600078e00ff */
[----:B------:R-:W-:Y:S01]  /*0a50*/  SHF.L.U64.HI R0, R0, 0x2, R7 ;  /* 0x0000000200007819 */ /* 0x000fe20000010207 */
[----:B------:R-:W-:Y:S01]  /*0a60*/  IMAD.WIDE R6, R13, 0x4, R8 ;  /* 0x000000040d067825 */ /* 0x000fe200078e0208 */
[----:B------:R-:W-:-:S04]  /*0a70*/  IADD3 R10, P0, PT, R14, UR14, RZ ;  /* 0x0000000e0e0a7c10 */ /* 0x000fc8000ff1e0ff */
[----:B------:R-:W-:-:S05]  /*0a80*/  IADD3.X R11, PT, PT, R0, UR15, RZ, P0, !PT ;  /* 0x0000000f000b7c10 */ /* 0x000fca00087fe4ff */
[----:B------:R3:W-:Y:S04]  /*0a90*/  STG.E desc[UR8][R10.64], R17 ;  /* 0x000000110a007986 */ /* 0x0007e8000c101908 */
[----:B------:R-:W2:Y:S01]  /*0aa0*/  LDG.E R6, desc[UR8][R6.64] ;  /* 0x0000000806067981 */ /* 0x000ea2000c1e1900 */
[----:B------:R-:W-:Y:S01]  /*0ab0*/  IADD3 R14, P0, PT, R14, UR16, RZ ;  /* 0x000000100e0e7c10 */ /* 0x000fe2000ff1e0ff */
[----:B------:R-:W-:-:S03]  /*0ac0*/  VIADD R13, R13, UR6 ;  /* 0x000000060d0d7c36 */ /* 0x000fc60008000000 */
[----:B------:R-:W-:Y:S02]  /*0ad0*/  IADD3.X R15, PT, PT, R0, UR17, RZ, P0, !PT ;  /* 0x00000011000f7c10 */ /* 0x000fe400087fe4ff */
[----:B------:R-:W-:Y:S01]  /*0ae0*/  ISETP.GE.AND P0, PT, R13, UR18, PT ;  /* 0x000000120d007c0c */ /* 0x000fe2000bf06270 */
[----:B--2---:R-:W-:-:S05]  /*0af0*/  FMUL R19, R6, R17 ;  /* 0x0000001106137220 */ /* 0x004fca0000400000 */
[----:B------:R3:W-:Y:S07]  /*0b00*/  STG.E desc[UR8][R14.64], R19 ;  /* 0x000000130e007986 */ /* 0x0007ee000c101908 */
[----:B------:R-:W-:Y:S05]  /*0b10*/  @!P0 BRA `(.L_x_56) ;  /* 0xfffffffc007c8947 */ /* 0x000fea000383ffff */
[----:B------:R-:W-:Y:S05]  /*0b20*/  BSYNC.RECONVERGENT B0 ;  /* 0x0000000000007941 */ /* 0x000fea0003800200 */
.L_x_53:
[----:B------:R-:W-:Y:S05]  /*0b30*/  EXIT ;  /* 0x000000000000794d */ /* 0x000fea0003800000 */
        .weak           $__internal_1_$__cuda_sm20_sqrt_rn_f32_slowpath
        .type           $__internal_1_$__cuda_sm20_sqrt_rn_f32_slowpath,@function
        .size           $__internal_1_$__cuda_sm20_sqrt_rn_f32_slowpath,($__internal_2_$__cuda_sm3x_div_rn_noftz_f32_slowpath - $__internal_1_$__cuda_sm20_sqrt_rn_f32_slowpath)
$__internal_1_$__cuda_sm20_sqrt_rn_f32_slowpath:
[----:B------:R-:W-:-:S13]  /*0b40*/  LOP3.LUT P0, RZ, R0, 0x7fffffff, RZ, 0xc0, !PT ;  /* 0x7fffffff00ff7812 */ /* 0x000fda000780c0ff */
[----:B------:R-:W-:Y:S01]  /*0b50*/  @!P0 IMAD.MOV.U32 R3, RZ, RZ, R0 ;  /* 0x000000ffff038224 */ /* 0x000fe200078e0000 */
[----:B------:R-:W-:Y:S06]  /*0b60*/  @!P0 BRA `(.L_x_57) ;  /* 0x0000000000408947 */ /* 0x000fec0003800000 */
[----:B------:R-:W-:-:S13]  /*0b70*/  FSETP.GEU.FTZ.AND P0, PT, R0, RZ, PT ;  /* 0x000000ff0000720b */ /* 0x000fda0003f1e000 */
[----:B------:R-:W-:Y:S01]  /*0b80*/  @!P0 MOV R3, 0x7fffffff ;  /* 0x7fffffff00038802 */ /* 0x000fe20000000f00 */
[----:B------:R-:W-:Y:S06]  /*0b90*/  @!P0 BRA `(.L_x_57) ;  /* 0x0000000000348947 */ /* 0x000fec0003800000 */
[----:B------:R-:W-:-:S13]  /*0ba0*/  FSETP.GTU.FTZ.AND P0, PT, |R0|, +INF , PT ;  /* 0x7f8000000000780b */ /* 0x000fda0003f1c200 */
[----:B------:R-:W-:Y:S01]  /*0bb0*/  @P0 FADD.FTZ R3, R0, 1 ;  /* 0x3f80000000030421 */ /* 0x000fe20000010000 */
[----:B------:R-:W-:Y:S06]  /*0bc0*/  @P0 BRA `(.L_x_57) ;  /* 0x0000000000280947 */ /* 0x000fec0003800000 */
[----:B------:R-:W-:-:S13]  /*0bd0*/  FSETP.NEU.FTZ.AND P0, PT, |R0|, +INF , PT ;  /* 0x7f8000000000780b */ /* 0x000fda0003f1d200 */
[----:B------:R-:W-:-:S04]  /*0be0*/  @P0 FFMA R8, R0, 1.84467440737095516160e+19, RZ ;  /* 0x5f80000000080823 */ /* 0x000fc800000000ff */
[----:B------:R-:W0:Y:S02]  /*0bf0*/  @P0 MUFU.RSQ R3, R8 ;  /* 0x0000000800030308 */ /* 0x000e240000001400 */
[----:B0-----:R-:W-:Y:S01]  /*0c00*/  @P0 FMUL.FTZ R9, R8, R3 ;  /* 0x0000000308090220 */ /* 0x001fe20000410000 */
[----:B------:R-:W-:Y:S01]  /*0c10*/  @P0 FMUL.FTZ R11, R3, 0.5 ;  /* 0x3f000000030b0820 */ /* 0x000fe20000410000 */
[----:B------:R-:W-:Y:S02]  /*0c20*/  @!P0 IMAD.MOV.U32 R3, RZ, RZ, R0 ;  /* 0x000000ffff038224 */ /* 0x000fe400078e0000 */
[----:B------:R-:W-:-:S04]  /*0c30*/  @P0 FADD.FTZ R10, -R9, -RZ ;  /* 0x800000ff090a0221 */ /* 0x000fc80000010100 */
[----:B------:R-:W-:-:S04]  /*0c40*/  @P0 FFMA R10, R9, R10, R8 ;  /* 0x0000000a090a0223 */ /* 0x000fc80000000008 */
[----:B------:R-:W-:-:S04]  /*0c50*/  @P0 FFMA R10, R10, R11, R9 ;  /* 0x0000000b0a0a0223 */ /* 0x000fc80000000009 */
[----:B------:R-:W-:-:S07]  /*0c60*/  @P0 FMUL.FTZ R3, R10, 2.3283064365386962891e-10 ;  /* 0x2f8000000a030820 */ /* 0x000fce0000410000 */
.L_x_57:
[----:B------:R-:W-:Y:S02]  /*0c70*/  IMAD.MOV.U32 R8, RZ, RZ, R14 ;  /* 0x000000ffff087224 */ /* 0x000fe400078e000e */
[----:B------:R-:W-:-:S04]  /*0c80*/  IMAD.MOV.U32 R9, RZ, RZ, 0x0 ;  /* 0x00000000ff097424 */ /* 0x000fc800078e00ff */
[----:B------:R-:W-:Y:S05]  /*0c90*/  RET.REL.NODEC R8 `(_Z23rms_norm_forward_kernelPKfS0_S0_PfS1_S1_iif) ;  /* 0xfffffff008d87950 */ /* 0x000fea0003c3ffff */
        .weak           $__internal_2_$__cuda_sm3x_div_rn_noftz_f32_slowpath
        .type           $__internal_2_$__cuda_sm3x_div_rn_noftz_f32_slowpath,@function
        .size           $__internal_2_$__cuda_sm3x_div_rn_noftz_f32_slowpath,(.L_x_72 - $__internal_2_$__cuda_sm3x_div_rn_noftz_f32_slowpath)
$__internal_2_$__cuda_sm3x_div_rn_noftz_f32_slowpath:
[--C-:B------:R-:W-:Y:S01]  /*0ca0*/  SHF.R.U32.HI R15, RZ, 0x17, R3.reuse ;  /* 0x00000017ff0f7819 */ /* 0x100fe20000011603 */
[----:B------:R-:W-:Y:S01]  /*0cb0*/  BSSY.RECONVERGENT B2, `(.L_x_58) ;  /* 0x0000063000027945 */ /* 0x000fe20003800200 */
[----:B------:R-:W-:Y:S01]  /*0cc0*/  SHF.R.U32.HI R18, RZ, 0x17, R0 ;  /* 0x00000017ff127819 */ /* 0x000fe20000011600 */
[----:B------:R-:W-:Y:S01]  /*0cd0*/  IMAD.MOV.U32 R17, RZ, RZ, R3 ;  /* 0x000000ffff117224 */ /* 0x000fe200078e0003 */
        /* <DEDUP_REMOVED lines=31> */
.L_x_59:
        /* <DEDUP_REMOVED lines=51> */
.L_x_66:
[----:B------:R-:W-:-:S04]  /*1200*/  LOP3.LUT R0, R0, 0x80000000, RZ, 0xc0, !PT ;  /* 0x8000000000007812 */ /* 0x000fc800078ec0ff */
[----:B------:R-:W-:Y:S01]  /*1210*/  LOP3.LUT R0, R0, 0x7f800000, RZ, 0xfc, !PT ;  /* 0x7f80000000007812 */ /* 0x000fe200078efcff */
[----:B------:R-:W-:Y:S06]  /*1220*/  BRA `(.L_x_67) ;  /* 0x0000000000047947 */ /* 0x000fec0003800000 */
.L_x_65:
[----:B------:R-:W-:-:S07]  /*1230*/  IMAD R0, R21, 0x800000, R0 ;  /* 0x0080000015007824 */ /* 0x000fce00078e0200 */
.L_x_67:
[----:B------:R-:W-:Y:S05]  /*1240*/  BSYNC.RECONVERGENT B3 ;  /* 0x0000000000037941 */ /* 0x000fea0003800200 */
.L_x_64:
[----:B------:R-:W-:Y:S05]  /*1250*/  BRA `(.L_x_68) ;  /* 0x0000000000207947 */ /* 0x000fea0003800000 */
.L_x_63:
[----:B------:R-:W-:-:S04]  /*1260*/  LOP3.LUT R0, R17, 0x80000000, R0, 0x48, !PT ;  /* 0x8000000011007812 */ /* 0x000fc800078e4800 */
[----:B------:R-:W-:Y:S01]  /*1270*/  LOP3.LUT R0, R0, 0x7f800000, RZ, 0xfc, !PT ;  /* 0x7f80000000007812 */ /* 0x000fe200078efcff */
[----:B------:R-:W-:Y:S06]  /*1280*/  BRA `(.L_x_68) ;  /* 0x0000000000147947 */ /* 0x000fec0003800000 */
.L_x_62:
[----:B------:R-:W-:Y:S01]  /*1290*/  LOP3.LUT R0, R17, 0x80000000, R0, 0x48, !PT ;  /* 0x8000000011007812 */ /* 0x000fe200078e4800 */
[----:B------:R-:W-:Y:S06]  /*12a0*/  BRA `(.L_x_68) ;  /* 0x00000000000c7947 */ /* 0x000fec0003800000 */
.L_x_61:
[----:B------:R-:W0:Y:S01]  /*12b0*/  MUFU.RSQ R0, -QNAN ;  /* 0xffc0000000007908 */ /* 0x000e220000001400 */
[----:B------:R-:W-:Y:S05]  /*12c0*/  BRA `(.L_x_68) ;  /* 0x0000000000047947 */ /* 0x000fea0003800000 */
.L_x_60:
[----:B------:R-:W-:-:S07]  /*12d0*/  FADD.FTZ R0, R0, R3 ;  /* 0x0000000300007221 */ /* 0x000fce0000010000 */
.L_x_68:
[----:B------:R-:W-:Y:S05]  /*12e0*/  BSYNC.RECONVERGENT B2 ;  /* 0x0000000000027941 */ /* 0x000fea0003800200 */
.L_x_58:
[----:B------:R-:W-:-:S04]  /*12f0*/  IMAD.MOV.U32 R15, RZ, RZ, 0x0 ;  /* 0x00000000ff0f7424 */ /* 0x000fc800078e00ff */
[----:B0-----:R-:W-:Y:S05]  /*1300*/  RET.REL.NODEC R14 `(_Z23rms_norm_forward_kernelPKfS0_S0_PfS1_S1_iif) ;  /* 0xffffffec0e3c7950 */ /* 0x001fea0003c3ffff */
.L_x_69:
        /* <DEDUP_REMOVED lines=15> */
.L_x_72:


//--------------------- .nv.shared._Z36rms_norm_backward_grad_weight_kernelPKfS0_S0_Pfii --------------------------
	.section	.nv.shared._Z36rms_norm_backward_grad_weight_kernelPKfS0_S0_Pfii,"aw",@nobits
	.sectionflags	@""
	.align	16
	.zero		1024


//--------------------- .nv.shared.reserved.0     --------------------------
	.section	.nv.shared.reserved.0,"aw",@nobits
	.weak		__nv_reservedSMEM_offset_0_alias
	.size		__nv_reservedSMEM_offset_0_alias, 0, 64
	.other		__nv_reservedSMEM_offset_0_alias,@"STO_CUDA_RESERVED_SHARED STV_DEFAULT"
__nv_reservedSMEM_offset_0_alias:
	.zero		0
	.zero		64


//--------------------- .nv.shared._Z34rms_norm_backward_grad_bias_kernelPfPKfii --------------------------
	.section	.nv.shared._Z34rms_norm_backward_grad_bias_kernelPfPKfii,"aw",@nobits
	.sectionflags	@""
	.align	16
	.zero		1024


//--------------------- .nv.shared._Z24rms_norm_backward_kernelPKfS0_S0_S0_Pfii --------------------------
	.section	.nv.shared._Z24rms_norm_backward_kernelPKfS0_S0_S0_Pfii,"aw",@nobits
	.sectionflags	@""
	.align	16
	.zero		1024


//--------------------- .nv.shared._Z23rms_norm_forward_kernelPKfS0_S0_PfS1_S1_iif --------------------------
	.section	.nv.shared._Z23rms_norm_forward_kernelPKfS0_S0_PfS1_S1_iif,"aw",@nobits
	.sectionflags	@""
	.align	16
	.zero		1024


//--------------------- .nv.constant0._Z36rms_norm_backward_grad_weight_kernelPKfS0_S0_Pfii --------------------------
	.section	.nv.constant0._Z36rms_norm_backward_grad_weight_kernelPKfS0_S0_Pfii,"a",@progbits
	.sectionflags	@""
	.align	4
.nv.constant0._Z36rms_norm_backward_grad_weight_kernelPKfS0_S0_Pfii:
	.zero		936


//--------------------- .nv.constant0._Z34rms_norm_backward_grad_bias_kernelPfPKfii --------------------------
	.section	.nv.constant0._Z34rms_norm_backward_grad_bias_kernelPfPKfii,"a",@progbits
	.sectionflags	@""
	.align	4
.nv.constant0._Z34rms_norm_backward_grad_bias_kernelPfPKfii:
	.zero		920


//--------------------- .nv.constant0._Z24rms_norm_backward_kernelPKfS0_S0_S0_Pfii --------------------------
	.section	.nv.constant0._Z24rms_norm_backward_kernelPKfS0_S0_S0_Pfii,"a",@progbits
	.sectionflags	@""
	.align	4
.nv.constant0._Z24rms_norm_backward_kernelPKfS0_S0_S0_Pfii:
	.zero		944


//--------------------- .nv.constant0._Z23rms_norm_forward_kernelPKfS0_S0_PfS1_S1_iif --------------------------
	.section	.nv.constant0._Z23rms_norm_forward_kernelPKfS0_S0_PfS1_S1_iif,"a",@progbits
	.sectionflags	@""
	.align	4
.nv.constant0._Z23rms_norm_forward_kernelPKfS0_S0_PfS1_S1_iif:
	.zero		956


//--------------------- SYMBOLS --------------------------

	.type		.nv.reservedSmem.offset0,@object
	.size		.nv.reservedSmem.offset0,0x4
	.type		.nv.reservedSmem.cap,@object
	.size		.nv.reservedSmem.cap,0x4
